//
// Generated by NVIDIA NVVM Compiler
//
// Compiler Build ID: CL-36424714
// Cuda compilation tools, release 13.0, V13.0.88
// Based on NVVM 20.0.0
//

.version 9.0
.target sm_100
.address_size 64

	// .globl	_Z9matmul_v1iPKfS0_Pf
// _ZZ9matmul_v3iPKfS0_PfE2As has been demoted
// _ZZ9matmul_v3iPKfS0_PfE2Bs has been demoted

.visible .entry _Z9matmul_v1iPKfS0_Pf(
	.param .u32 _Z9matmul_v1iPKfS0_Pf_param_0,
	.param .u64 .ptr .align 1 _Z9matmul_v1iPKfS0_Pf_param_1,
	.param .u64 .ptr .align 1 _Z9matmul_v1iPKfS0_Pf_param_2,
	.param .u64 .ptr .align 1 _Z9matmul_v1iPKfS0_Pf_param_3
)
{
	.reg .pred 	%p<10>;
	.reg .b32 	%r<81>;
	.reg .b32 	%f<67>;
	.reg .b64 	%rd<48>;

	ld.param.u32 	%r44, [_Z9matmul_v1iPKfS0_Pf_param_0];
	ld.param.u64 	%rd5, [_Z9matmul_v1iPKfS0_Pf_param_1];
	ld.param.u64 	%rd6, [_Z9matmul_v1iPKfS0_Pf_param_2];
	ld.param.u64 	%rd4, [_Z9matmul_v1iPKfS0_Pf_param_3];
	cvta.to.global.u64 	%rd1, %rd6;
	cvta.to.global.u64 	%rd2, %rd5;
	mov.u32 	%r45, %ctaid.x;
	mov.u32 	%r46, %ntid.x;
	mov.u32 	%r47, %tid.x;
	mad.lo.s32 	%r1, %r45, %r46, %r47;
	mov.u32 	%r48, %ctaid.y;
	mov.u32 	%r49, %ntid.y;
	mul.lo.s32 	%r2, %r48, %r49;
	mov.u32 	%r3, %tid.y;
	add.s32 	%r50, %r2, %r3;
	max.s32 	%r51, %r1, %r50;
	setp.ge.s32 	%p1, %r51, %r44;
	@%p1 bra 	$L__BB0_13;
	mul.lo.s32 	%r5, %r1, %r44;
	and.b32  	%r6, %r44, 7;
	setp.lt.u32 	%p2, %r44, 8;
	mov.f32 	%f66, 0f00000000;
	mov.b32 	%r79, 0;
	@%p2 bra 	$L__BB0_4;
	and.b32  	%r79, %r44, 2147483640;
	neg.s32 	%r77, %r79;
	add.s32 	%r53, %r3, %r44;
	add.s32 	%r76, %r53, %r2;
	shl.b32 	%r10, %r44, 3;
	shl.b32 	%r54, %r44, 1;
	add.s32 	%r75, %r50, %r54;
	mad.lo.s32 	%r74, %r44, 3, %r50;
	shl.b32 	%r55, %r44, 2;
	add.s32 	%r73, %r50, %r55;
	mad.lo.s32 	%r72, %r44, 5, %r50;
	mad.lo.s32 	%r71, %r44, 6, %r50;
	mad.lo.s32 	%r70, %r44, 7, %r50;
	add.s64 	%rd3, %rd2, 16;
	mov.f32 	%f66, 0f00000000;
	mov.u32 	%r68, %r5;
	mov.u32 	%r69, %r50;
$L__BB0_3:
	.pragma "nounroll";
	mul.wide.s32 	%rd7, %r68, 4;
	add.s64 	%rd8, %rd3, %rd7;
	ld.global.f32 	%f16, [%rd8+-16];
	mul.wide.u32 	%rd9, %r69, 4;
	add.s64 	%rd10, %rd1, %rd9;
	ld.global.f32 	%f17, [%rd10];
	fma.rn.f32 	%f18, %f16, %f17, %f66;
	ld.global.f32 	%f19, [%rd8+-12];
	mul.wide.u32 	%rd11, %r76, 4;
	add.s64 	%rd12, %rd1, %rd11;
	ld.global.f32 	%f20, [%rd12];
	fma.rn.f32 	%f21, %f19, %f20, %f18;
	ld.global.f32 	%f22, [%rd8+-8];
	mul.wide.u32 	%rd13, %r75, 4;
	add.s64 	%rd14, %rd1, %rd13;
	ld.global.f32 	%f23, [%rd14];
	fma.rn.f32 	%f24, %f22, %f23, %f21;
	ld.global.f32 	%f25, [%rd8+-4];
	mul.wide.u32 	%rd15, %r74, 4;
	add.s64 	%rd16, %rd1, %rd15;
	ld.global.f32 	%f26, [%rd16];
	fma.rn.f32 	%f27, %f25, %f26, %f24;
	ld.global.f32 	%f28, [%rd8];
	mul.wide.u32 	%rd17, %r73, 4;
	add.s64 	%rd18, %rd1, %rd17;
	ld.global.f32 	%f29, [%rd18];
	fma.rn.f32 	%f30, %f28, %f29, %f27;
	ld.global.f32 	%f31, [%rd8+4];
	mul.wide.u32 	%rd19, %r72, 4;
	add.s64 	%rd20, %rd1, %rd19;
	ld.global.f32 	%f32, [%rd20];
	fma.rn.f32 	%f33, %f31, %f32, %f30;
	ld.global.f32 	%f34, [%rd8+8];
	mul.wide.u32 	%rd21, %r71, 4;
	add.s64 	%rd22, %rd1, %rd21;
	ld.global.f32 	%f35, [%rd22];
	fma.rn.f32 	%f36, %f34, %f35, %f33;
	ld.global.f32 	%f37, [%rd8+12];
	mul.wide.u32 	%rd23, %r70, 4;
	add.s64 	%rd24, %rd1, %rd23;
	ld.global.f32 	%f38, [%rd24];
	fma.rn.f32 	%f66, %f37, %f38, %f36;
	add.s32 	%r77, %r77, 8;
	add.s32 	%r76, %r76, %r10;
	add.s32 	%r75, %r75, %r10;
	add.s32 	%r74, %r74, %r10;
	add.s32 	%r73, %r73, %r10;
	add.s32 	%r72, %r72, %r10;
	add.s32 	%r71, %r71, %r10;
	add.s32 	%r70, %r70, %r10;
	add.s32 	%r69, %r69, %r10;
	add.s32 	%r68, %r68, 8;
	setp.ne.s32 	%p3, %r77, 0;
	@%p3 bra 	$L__BB0_3;
$L__BB0_4:
	setp.eq.s32 	%p4, %r6, 0;
	@%p4 bra 	$L__BB0_12;
	and.b32  	%r38, %r44, 3;
	setp.lt.u32 	%p5, %r6, 4;
	@%p5 bra 	$L__BB0_7;
	add.s32 	%r56, %r79, %r5;
	mul.wide.s32 	%rd25, %r56, 4;
	add.s64 	%rd26, %rd2, %rd25;
	ld.global.f32 	%f40, [%rd26];
	mad.lo.s32 	%r57, %r79, %r44, %r50;
	mul.wide.u32 	%rd27, %r57, 4;
	add.s64 	%rd28, %rd1, %rd27;
	ld.global.f32 	%f41, [%rd28];
	fma.rn.f32 	%f42, %f40, %f41, %f66;
	ld.global.f32 	%f43, [%rd26+4];
	add.s32 	%r58, %r57, %r44;
	mul.wide.u32 	%rd29, %r58, 4;
	add.s64 	%rd30, %rd1, %rd29;
	ld.global.f32 	%f44, [%rd30];
	fma.rn.f32 	%f45, %f43, %f44, %f42;
	ld.global.f32 	%f46, [%rd26+8];
	add.s32 	%r59, %r58, %r44;
	mul.wide.u32 	%rd31, %r59, 4;
	add.s64 	%rd32, %rd1, %rd31;
	ld.global.f32 	%f47, [%rd32];
	fma.rn.f32 	%f48, %f46, %f47, %f45;
	ld.global.f32 	%f49, [%rd26+12];
	add.s32 	%r60, %r59, %r44;
	mul.wide.u32 	%rd33, %r60, 4;
	add.s64 	%rd34, %rd1, %rd33;
	ld.global.f32 	%f50, [%rd34];
	fma.rn.f32 	%f66, %f49, %f50, %f48;
	add.s32 	%r79, %r79, 4;
$L__BB0_7:
	setp.eq.s32 	%p6, %r38, 0;
	@%p6 bra 	$L__BB0_12;
	setp.eq.s32 	%p7, %r38, 1;
	@%p7 bra 	$L__BB0_10;
	add.s32 	%r61, %r79, %r5;
	mul.wide.s32 	%rd35, %r61, 4;
	add.s64 	%rd36, %rd2, %rd35;
	ld.global.f32 	%f52, [%rd36];
	mad.lo.s32 	%r62, %r79, %r44, %r50;
	mul.wide.u32 	%rd37, %r62, 4;
	add.s64 	%rd38, %rd1, %rd37;
	ld.global.f32 	%f53, [%rd38];
	fma.rn.f32 	%f54, %f52, %f53, %f66;
	ld.global.f32 	%f55, [%rd36+4];
	add.s32 	%r63, %r62, %r44;
	mul.wide.u32 	%rd39, %r63, 4;
	add.s64 	%rd40, %rd1, %rd39;
	ld.global.f32 	%f56, [%rd40];
	fma.rn.f32 	%f66, %f55, %f56, %f54;
	add.s32 	%r79, %r79, 2;
$L__BB0_10:
	and.b32  	%r64, %r44, 1;
	setp.eq.b32 	%p8, %r64, 1;
	not.pred 	%p9, %p8;
	@%p9 bra 	$L__BB0_12;
	add.s32 	%r65, %r79, %r5;
	mul.wide.s32 	%rd41, %r65, 4;
	add.s64 	%rd42, %rd2, %rd41;
	ld.global.f32 	%f57, [%rd42];
	mad.lo.s32 	%r66, %r79, %r44, %r50;
	mul.wide.u32 	%rd43, %r66, 4;
	add.s64 	%rd44, %rd1, %rd43;
	ld.global.f32 	%f58, [%rd44];
	fma.rn.f32 	%f66, %f57, %f58, %f66;
$L__BB0_12:
	add.s32 	%r67, %r5, %r50;
	cvta.to.global.u64 	%rd45, %rd4;
	mul.wide.s32 	%rd46, %r67, 4;
	add.s64 	%rd47, %rd45, %rd46;
	st.global.f32 	[%rd47], %f66;
$L__BB0_13:
	ret;

}
	// .globl	_Z9matmul_v2iPKfS0_Pf
.visible .entry _Z9matmul_v2iPKfS0_Pf(
	.param .u32 _Z9matmul_v2iPKfS0_Pf_param_0,
	.param .u64 .ptr .align 1 _Z9matmul_v2iPKfS0_Pf_param_1,
	.param .u64 .ptr .align 1 _Z9matmul_v2iPKfS0_Pf_param_2,
	.param .u64 .ptr .align 1 _Z9matmul_v2iPKfS0_Pf_param_3
)
{
	.reg .pred 	%p<10>;
	.reg .b32 	%r<40>;
	.reg .b32 	%f<67>;
	.reg .b64 	%rd<67>;

	ld.param.u32 	%r18, [_Z9matmul_v2iPKfS0_Pf_param_0];
	ld.param.u64 	%rd14, [_Z9matmul_v2iPKfS0_Pf_param_1];
	ld.param.u64 	%rd15, [_Z9matmul_v2iPKfS0_Pf_param_2];
	cvta.to.global.u64 	%rd1, %rd15;
	cvta.to.global.u64 	%rd2, %rd14;
	mov.u32 	%r19, %ctaid.x;
	mov.u32 	%r20, %ntid.x;
	mov.u32 	%r21, %tid.x;
	mad.lo.s32 	%r1, %r19, %r20, %r21;
	mov.u32 	%r22, %ctaid.y;
	mov.u32 	%r23, %ntid.y;
	mov.u32 	%r24, %tid.y;
	mad.lo.s32 	%r2, %r22, %r23, %r24;
	max.s32 	%r25, %r2, %r1;
	setp.ge.s32 	%p1, %r25, %r18;
	@%p1 bra 	$L__BB1_13;
	mul.lo.s32 	%r3, %r2, %r18;
	and.b32  	%r4, %r18, 7;
	setp.lt.u32 	%p2, %r18, 8;
	mov.f32 	%f66, 0f00000000;
	mov.b32 	%r38, 0;
	@%p2 bra 	$L__BB1_4;
	and.b32  	%r38, %r18, 2147483640;
	neg.s32 	%r36, %r38;
	mul.wide.s32 	%rd16, %r18, 4;
	add.s64 	%rd3, %rd1, %rd16;
	shl.b32 	%r7, %r18, 3;
	mul.wide.s32 	%rd17, %r18, 8;
	add.s64 	%rd4, %rd1, %rd17;
	mul.wide.s32 	%rd18, %r18, 12;
	add.s64 	%rd5, %rd1, %rd18;
	mul.wide.s32 	%rd19, %r18, 16;
	add.s64 	%rd6, %rd1, %rd19;
	mul.wide.s32 	%rd20, %r18, 20;
	add.s64 	%rd7, %rd1, %rd20;
	mul.wide.s32 	%rd21, %r18, 24;
	add.s64 	%rd8, %rd1, %rd21;
	mul.wide.s32 	%rd22, %r18, 28;
	add.s64 	%rd9, %rd1, %rd22;
	mul.wide.u32 	%rd23, %r3, 4;
	add.s64 	%rd24, %rd23, %rd2;
	add.s64 	%rd66, %rd24, 16;
	mov.f32 	%f66, 0f00000000;
	mov.u32 	%r35, %r1;
$L__BB1_3:
	.pragma "nounroll";
	mul.wide.s32 	%rd25, %r35, 4;
	add.s64 	%rd26, %rd3, %rd25;
	add.s64 	%rd27, %rd4, %rd25;
	add.s64 	%rd28, %rd5, %rd25;
	add.s64 	%rd29, %rd6, %rd25;
	add.s64 	%rd30, %rd7, %rd25;
	add.s64 	%rd31, %rd8, %rd25;
	add.s64 	%rd32, %rd9, %rd25;
	add.s64 	%rd33, %rd1, %rd25;
	ld.global.f32 	%f16, [%rd66+-16];
	ld.global.f32 	%f17, [%rd33];
	fma.rn.f32 	%f18, %f16, %f17, %f66;
	ld.global.f32 	%f19, [%rd66+-12];
	ld.global.f32 	%f20, [%rd26];
	fma.rn.f32 	%f21, %f19, %f20, %f18;
	ld.global.f32 	%f22, [%rd66+-8];
	ld.global.f32 	%f23, [%rd27];
	fma.rn.f32 	%f24, %f22, %f23, %f21;
	ld.global.f32 	%f25, [%rd66+-4];
	ld.global.f32 	%f26, [%rd28];
	fma.rn.f32 	%f27, %f25, %f26, %f24;
	ld.global.f32 	%f28, [%rd66];
	ld.global.f32 	%f29, [%rd29];
	fma.rn.f32 	%f30, %f28, %f29, %f27;
	ld.global.f32 	%f31, [%rd66+4];
	ld.global.f32 	%f32, [%rd30];
	fma.rn.f32 	%f33, %f31, %f32, %f30;
	ld.global.f32 	%f34, [%rd66+8];
	ld.global.f32 	%f35, [%rd31];
	fma.rn.f32 	%f36, %f34, %f35, %f33;
	ld.global.f32 	%f37, [%rd66+12];
	ld.global.f32 	%f38, [%rd32];
	fma.rn.f32 	%f66, %f37, %f38, %f36;
	add.s32 	%r36, %r36, 8;
	add.s32 	%r35, %r35, %r7;
	add.s64 	%rd66, %rd66, 32;
	setp.ne.s32 	%p3, %r36, 0;
	@%p3 bra 	$L__BB1_3;
$L__BB1_4:
	setp.eq.s32 	%p4, %r4, 0;
	@%p4 bra 	$L__BB1_12;
	and.b32  	%r13, %r18, 3;
	setp.lt.u32 	%p5, %r4, 4;
	@%p5 bra 	$L__BB1_7;
	add.s32 	%r27, %r38, %r3;
	mul.wide.u32 	%rd34, %r27, 4;
	add.s64 	%rd35, %rd2, %rd34;
	ld.global.f32 	%f40, [%rd35];
	mad.lo.s32 	%r28, %r38, %r18, %r1;
	mul.wide.s32 	%rd36, %r28, 4;
	add.s64 	%rd37, %rd1, %rd36;
	ld.global.f32 	%f41, [%rd37];
	fma.rn.f32 	%f42, %f40, %f41, %f66;
	cvt.u64.u32 	%rd38, %r3;
	cvt.u64.u32 	%rd39, %r38;
	add.s64 	%rd40, %rd39, %rd38;
	shl.b64 	%rd41, %rd40, 2;
	add.s64 	%rd42, %rd2, %rd41;
	ld.global.f32 	%f43, [%rd42+4];
	mul.wide.s32 	%rd43, %r18, 4;
	add.s64 	%rd44, %rd37, %rd43;
	ld.global.f32 	%f44, [%rd44];
	fma.rn.f32 	%f45, %f43, %f44, %f42;
	ld.global.f32 	%f46, [%rd42+8];
	add.s64 	%rd45, %rd44, %rd43;
	ld.global.f32 	%f47, [%rd45];
	fma.rn.f32 	%f48, %f46, %f47, %f45;
	ld.global.f32 	%f49, [%rd42+12];
	add.s64 	%rd46, %rd45, %rd43;
	ld.global.f32 	%f50, [%rd46];
	fma.rn.f32 	%f66, %f49, %f50, %f48;
	add.s32 	%r38, %r38, 4;
$L__BB1_7:
	setp.eq.s32 	%p6, %r13, 0;
	@%p6 bra 	$L__BB1_12;
	setp.eq.s32 	%p7, %r13, 1;
	@%p7 bra 	$L__BB1_10;
	add.s32 	%r29, %r38, %r3;
	mul.wide.u32 	%rd47, %r29, 4;
	add.s64 	%rd48, %rd2, %rd47;
	ld.global.f32 	%f52, [%rd48];
	mad.lo.s32 	%r30, %r38, %r18, %r1;
	mul.wide.s32 	%rd49, %r30, 4;
	add.s64 	%rd50, %rd1, %rd49;
	ld.global.f32 	%f53, [%rd50];
	fma.rn.f32 	%f54, %f52, %f53, %f66;
	cvt.u64.u32 	%rd51, %r3;
	cvt.u64.u32 	%rd52, %r38;
	add.s64 	%rd53, %rd52, %rd51;
	shl.b64 	%rd54, %rd53, 2;
	add.s64 	%rd55, %rd2, %rd54;
	ld.global.f32 	%f55, [%rd55+4];
	mul.wide.s32 	%rd56, %r18, 4;
	add.s64 	%rd57, %rd50, %rd56;
	ld.global.f32 	%f56, [%rd57];
	fma.rn.f32 	%f66, %f55, %f56, %f54;
	add.s32 	%r38, %r38, 2;
$L__BB1_10:
	and.b32  	%r31, %r18, 1;
	setp.eq.b32 	%p8, %r31, 1;
	not.pred 	%p9, %p8;
	@%p9 bra 	$L__BB1_12;
	add.s32 	%r32, %r38, %r3;
	mul.wide.u32 	%rd58, %r32, 4;
	add.s64 	%rd59, %rd2, %rd58;
	ld.global.f32 	%f57, [%rd59];
	mad.lo.s32 	%r33, %r38, %r18, %r1;
	mul.wide.s32 	%rd60, %r33, 4;
	add.s64 	%rd61, %rd1, %rd60;
	ld.global.f32 	%f58, [%rd61];
	fma.rn.f32 	%f66, %f57, %f58, %f66;
$L__BB1_12:
	ld.param.u64 	%rd65, [_Z9matmul_v2iPKfS0_Pf_param_3];
	add.s32 	%r34, %r3, %r1;
	cvta.to.global.u64 	%rd62, %rd65;
	mul.wide.s32 	%rd63, %r34, 4;
	add.s64 	%rd64, %rd62, %rd63;
	st.global.f32 	[%rd64], %f66;
$L__BB1_13:
	ret;

}
	// .globl	_Z9matmul_v3iPKfS0_Pf
.visible .entry _Z9matmul_v3iPKfS0_Pf(
	.param .u32 _Z9matmul_v3iPKfS0_Pf_param_0,
	.param .u64 .ptr .align 1 _Z9matmul_v3iPKfS0_Pf_param_1,
	.param .u64 .ptr .align 1 _Z9matmul_v3iPKfS0_Pf_param_2,
	.param .u64 .ptr .align 1 _Z9matmul_v3iPKfS0_Pf_param_3
)
{
	.reg .pred 	%p<8>;
	.reg .b32 	%r<43>;
	.reg .b32 	%f<207>;
	.reg .b64 	%rd<13>;
	// demoted variable
	.shared .align 4 .b8 _ZZ9matmul_v3iPKfS0_PfE2As[16384];
	// demoted variable
	.shared .align 4 .b8 _ZZ9matmul_v3iPKfS0_PfE2Bs[16384];
	ld.param.u32 	%r22, [_Z9matmul_v3iPKfS0_Pf_param_0];
	ld.param.u64 	%rd3, [_Z9matmul_v3iPKfS0_Pf_param_1];
	ld.param.u64 	%rd4, [_Z9matmul_v3iPKfS0_Pf_param_2];
	ld.param.u64 	%rd5, [_Z9matmul_v3iPKfS0_Pf_param_3];
	mov.u32 	%r23, %ctaid.x;
	mov.u32 	%r24, %ntid.x;
	mov.u32 	%r38, %tid.x;
	mad.lo.s32 	%r2, %r23, %r24, %r38;
	mov.u32 	%r25, %ctaid.y;
	mov.u32 	%r26, %ntid.y;
	mov.u32 	%r40, %tid.y;
	mad.lo.s32 	%r4, %r25, %r26, %r40;
	setp.lt.s32 	%p1, %r22, 1;
	mov.f32 	%f206, 0f00000000;
	@%p1 bra 	$L__BB2_7;
	shl.b32 	%r28, %r40, 6;
	add.s32 	%r29, %r28, %r38;
	shl.b32 	%r30, %r29, 2;
	mov.u32 	%r31, _ZZ9matmul_v3iPKfS0_PfE2As;
	add.s32 	%r5, %r31, %r30;
	mov.u32 	%r32, _ZZ9matmul_v3iPKfS0_PfE2Bs;
	add.s32 	%r6, %r32, %r30;
	shl.b32 	%r33, %r40, 8;
	add.s32 	%r7, %r31, %r33;
	shl.b32 	%r34, %r38, 2;
	add.s32 	%r8, %r32, %r34;
	mad.lo.s32 	%r41, %r40, %r22, %r2;
	shl.b32 	%r10, %r22, 6;
	mad.lo.s32 	%r39, %r4, %r22, %r38;
	cvta.to.global.u64 	%rd1, %rd3;
	cvta.to.global.u64 	%rd2, %rd4;
	mov.f32 	%f206, 0f00000000;
	mov.b32 	%r42, 0;
$L__BB2_2:
	max.u32 	%r35, %r4, %r38;
	setp.ge.u32 	%p2, %r35, %r22;
	mov.f32 	%f204, 0f00000000;
	@%p2 bra 	$L__BB2_4;
	mul.wide.u32 	%rd6, %r39, 4;
	add.s64 	%rd7, %rd1, %rd6;
	ld.global.f32 	%f204, [%rd7];
$L__BB2_4:
	setp.ge.s32 	%p3, %r2, %r22;
	st.shared.f32 	[%r5], %f204;
	setp.ge.u32 	%p4, %r40, %r22;
	mov.f32 	%f205, 0f00000000;
	or.pred  	%p5, %p3, %p4;
	@%p5 bra 	$L__BB2_6;
	mul.wide.u32 	%rd8, %r41, 4;
	add.s64 	%rd9, %rd2, %rd8;
	ld.global.f32 	%f205, [%rd9];
$L__BB2_6:
	st.shared.f32 	[%r6], %f205;
	bar.sync 	0;
	ld.shared.f32 	%f12, [%r7];
	ld.shared.f32 	%f13, [%r8];
	fma.rn.f32 	%f14, %f12, %f13, %f206;
	ld.shared.f32 	%f15, [%r7+4];
	ld.shared.f32 	%f16, [%r8+256];
	fma.rn.f32 	%f17, %f15, %f16, %f14;
	ld.shared.f32 	%f18, [%r7+8];
	ld.shared.f32 	%f19, [%r8+512];
	fma.rn.f32 	%f20, %f18, %f19, %f17;
	ld.shared.f32 	%f21, [%r7+12];
	ld.shared.f32 	%f22, [%r8+768];
	fma.rn.f32 	%f23, %f21, %f22, %f20;
	ld.shared.f32 	%f24, [%r7+16];
	ld.shared.f32 	%f25, [%r8+1024];
	fma.rn.f32 	%f26, %f24, %f25, %f23;
	ld.shared.f32 	%f27, [%r7+20];
	ld.shared.f32 	%f28, [%r8+1280];
	fma.rn.f32 	%f29, %f27, %f28, %f26;
	ld.shared.f32 	%f30, [%r7+24];
	ld.shared.f32 	%f31, [%r8+1536];
	fma.rn.f32 	%f32, %f30, %f31, %f29;
	ld.shared.f32 	%f33, [%r7+28];
	ld.shared.f32 	%f34, [%r8+1792];
	fma.rn.f32 	%f35, %f33, %f34, %f32;
	ld.shared.f32 	%f36, [%r7+32];
	ld.shared.f32 	%f37, [%r8+2048];
	fma.rn.f32 	%f38, %f36, %f37, %f35;
	ld.shared.f32 	%f39, [%r7+36];
	ld.shared.f32 	%f40, [%r8+2304];
	fma.rn.f32 	%f41, %f39, %f40, %f38;
	ld.shared.f32 	%f42, [%r7+40];
	ld.shared.f32 	%f43, [%r8+2560];
	fma.rn.f32 	%f44, %f42, %f43, %f41;
	ld.shared.f32 	%f45, [%r7+44];
	ld.shared.f32 	%f46, [%r8+2816];
	fma.rn.f32 	%f47, %f45, %f46, %f44;
	ld.shared.f32 	%f48, [%r7+48];
	ld.shared.f32 	%f49, [%r8+3072];
	fma.rn.f32 	%f50, %f48, %f49, %f47;
	ld.shared.f32 	%f51, [%r7+52];
	ld.shared.f32 	%f52, [%r8+3328];
	fma.rn.f32 	%f53, %f51, %f52, %f50;
	ld.shared.f32 	%f54, [%r7+56];
	ld.shared.f32 	%f55, [%r8+3584];
	fma.rn.f32 	%f56, %f54, %f55, %f53;
	ld.shared.f32 	%f57, [%r7+60];
	ld.shared.f32 	%f58, [%r8+3840];
	fma.rn.f32 	%f59, %f57, %f58, %f56;
	ld.shared.f32 	%f60, [%r7+64];
	ld.shared.f32 	%f61, [%r8+4096];
	fma.rn.f32 	%f62, %f60, %f61, %f59;
	ld.shared.f32 	%f63, [%r7+68];
	ld.shared.f32 	%f64, [%r8+4352];
	fma.rn.f32 	%f65, %f63, %f64, %f62;
	ld.shared.f32 	%f66, [%r7+72];
	ld.shared.f32 	%f67, [%r8+4608];
	fma.rn.f32 	%f68, %f66, %f67, %f65;
	ld.shared.f32 	%f69, [%r7+76];
	ld.shared.f32 	%f70, [%r8+4864];
	fma.rn.f32 	%f71, %f69, %f70, %f68;
	ld.shared.f32 	%f72, [%r7+80];
	ld.shared.f32 	%f73, [%r8+5120];
	fma.rn.f32 	%f74, %f72, %f73, %f71;
	ld.shared.f32 	%f75, [%r7+84];
	ld.shared.f32 	%f76, [%r8+5376];
	fma.rn.f32 	%f77, %f75, %f76, %f74;
	ld.shared.f32 	%f78, [%r7+88];
	ld.shared.f32 	%f79, [%r8+5632];
	fma.rn.f32 	%f80, %f78, %f79, %f77;
	ld.shared.f32 	%f81, [%r7+92];
	ld.shared.f32 	%f82, [%r8+5888];
	fma.rn.f32 	%f83, %f81, %f82, %f80;
	ld.shared.f32 	%f84, [%r7+96];
	ld.shared.f32 	%f85, [%r8+6144];
	fma.rn.f32 	%f86, %f84, %f85, %f83;
	ld.shared.f32 	%f87, [%r7+100];
	ld.shared.f32 	%f88, [%r8+6400];
	fma.rn.f32 	%f89, %f87, %f88, %f86;
	ld.shared.f32 	%f90, [%r7+104];
	ld.shared.f32 	%f91, [%r8+6656];
	fma.rn.f32 	%f92, %f90, %f91, %f89;
	ld.shared.f32 	%f93, [%r7+108];
	ld.shared.f32 	%f94, [%r8+6912];
	fma.rn.f32 	%f95, %f93, %f94, %f92;
	ld.shared.f32 	%f96, [%r7+112];
	ld.shared.f32 	%f97, [%r8+7168];
	fma.rn.f32 	%f98, %f96, %f97, %f95;
	ld.shared.f32 	%f99, [%r7+116];
	ld.shared.f32 	%f100, [%r8+7424];
	fma.rn.f32 	%f101, %f99, %f100, %f98;
	ld.shared.f32 	%f102, [%r7+120];
	ld.shared.f32 	%f103, [%r8+7680];
	fma.rn.f32 	%f104, %f102, %f103, %f101;
	ld.shared.f32 	%f105, [%r7+124];
	ld.shared.f32 	%f106, [%r8+7936];
	fma.rn.f32 	%f107, %f105, %f106, %f104;
	ld.shared.f32 	%f108, [%r7+128];
	ld.shared.f32 	%f109, [%r8+8192];
	fma.rn.f32 	%f110, %f108, %f109, %f107;
	ld.shared.f32 	%f111, [%r7+132];
	ld.shared.f32 	%f112, [%r8+8448];
	fma.rn.f32 	%f113, %f111, %f112, %f110;
	ld.shared.f32 	%f114, [%r7+136];
	ld.shared.f32 	%f115, [%r8+8704];
	fma.rn.f32 	%f116, %f114, %f115, %f113;
	ld.shared.f32 	%f117, [%r7+140];
	ld.shared.f32 	%f118, [%r8+8960];
	fma.rn.f32 	%f119, %f117, %f118, %f116;
	ld.shared.f32 	%f120, [%r7+144];
	ld.shared.f32 	%f121, [%r8+9216];
	fma.rn.f32 	%f122, %f120, %f121, %f119;
	ld.shared.f32 	%f123, [%r7+148];
	ld.shared.f32 	%f124, [%r8+9472];
	fma.rn.f32 	%f125, %f123, %f124, %f122;
	ld.shared.f32 	%f126, [%r7+152];
	ld.shared.f32 	%f127, [%r8+9728];
	fma.rn.f32 	%f128, %f126, %f127, %f125;
	ld.shared.f32 	%f129, [%r7+156];
	ld.shared.f32 	%f130, [%r8+9984];
	fma.rn.f32 	%f131, %f129, %f130, %f128;
	ld.shared.f32 	%f132, [%r7+160];
	ld.shared.f32 	%f133, [%r8+10240];
	fma.rn.f32 	%f134, %f132, %f133, %f131;
	ld.shared.f32 	%f135, [%r7+164];
	ld.shared.f32 	%f136, [%r8+10496];
	fma.rn.f32 	%f137, %f135, %f136, %f134;
	ld.shared.f32 	%f138, [%r7+168];
	ld.shared.f32 	%f139, [%r8+10752];
	fma.rn.f32 	%f140, %f138, %f139, %f137;
	ld.shared.f32 	%f141, [%r7+172];
	ld.shared.f32 	%f142, [%r8+11008];
	fma.rn.f32 	%f143, %f141, %f142, %f140;
	ld.shared.f32 	%f144, [%r7+176];
	ld.shared.f32 	%f145, [%r8+11264];
	fma.rn.f32 	%f146, %f144, %f145, %f143;
	ld.shared.f32 	%f147, [%r7+180];
	ld.shared.f32 	%f148, [%r8+11520];
	fma.rn.f32 	%f149, %f147, %f148, %f146;
	ld.shared.f32 	%f150, [%r7+184];
	ld.shared.f32 	%f151, [%r8+11776];
	fma.rn.f32 	%f152, %f150, %f151, %f149;
	ld.shared.f32 	%f153, [%r7+188];
	ld.shared.f32 	%f154, [%r8+12032];
	fma.rn.f32 	%f155, %f153, %f154, %f152;
	ld.shared.f32 	%f156, [%r7+192];
	ld.shared.f32 	%f157, [%r8+12288];
	fma.rn.f32 	%f158, %f156, %f157, %f155;
	ld.shared.f32 	%f159, [%r7+196];
	ld.shared.f32 	%f160, [%r8+12544];
	fma.rn.f32 	%f161, %f159, %f160, %f158;
	ld.shared.f32 	%f162, [%r7+200];
	ld.shared.f32 	%f163, [%r8+12800];
	fma.rn.f32 	%f164, %f162, %f163, %f161;
	ld.shared.f32 	%f165, [%r7+204];
	ld.shared.f32 	%f166, [%r8+13056];
	fma.rn.f32 	%f167, %f165, %f166, %f164;
	ld.shared.f32 	%f168, [%r7+208];
	ld.shared.f32 	%f169, [%r8+13312];
	fma.rn.f32 	%f170, %f168, %f169, %f167;
	ld.shared.f32 	%f171, [%r7+212];
	ld.shared.f32 	%f172, [%r8+13568];
	fma.rn.f32 	%f173, %f171, %f172, %f170;
	ld.shared.f32 	%f174, [%r7+216];
	ld.shared.f32 	%f175, [%r8+13824];
	fma.rn.f32 	%f176, %f174, %f175, %f173;
	ld.shared.f32 	%f177, [%r7+220];
	ld.shared.f32 	%f178, [%r8+14080];
	fma.rn.f32 	%f179, %f177, %f178, %f176;
	ld.shared.f32 	%f180, [%r7+224];
	ld.shared.f32 	%f181, [%r8+14336];
	fma.rn.f32 	%f182, %f180, %f181, %f179;
	ld.shared.f32 	%f183, [%r7+228];
	ld.shared.f32 	%f184, [%r8+14592];
	fma.rn.f32 	%f185, %f183, %f184, %f182;
	ld.shared.f32 	%f186, [%r7+232];
	ld.shared.f32 	%f187, [%r8+14848];
	fma.rn.f32 	%f188, %f186, %f187, %f185;
	ld.shared.f32 	%f189, [%r7+236];
	ld.shared.f32 	%f190, [%r8+15104];
	fma.rn.f32 	%f191, %f189, %f190, %f188;
	ld.shared.f32 	%f192, [%r7+240];
	ld.shared.f32 	%f193, [%r8+15360];
	fma.rn.f32 	%f194, %f192, %f193, %f191;
	ld.shared.f32 	%f195, [%r7+244];
	ld.shared.f32 	%f196, [%r8+15616];
	fma.rn.f32 	%f197, %f195, %f196, %f194;
	ld.shared.f32 	%f198, [%r7+248];
	ld.shared.f32 	%f199, [%r8+15872];
	fma.rn.f32 	%f200, %f198, %f199, %f197;
	ld.shared.f32 	%f201, [%r7+252];
	ld.shared.f32 	%f202, [%r8+16128];
	fma.rn.f32 	%f206, %f201, %f202, %f200;
	bar.sync 	0;
	add.s32 	%r42, %r42, 64;
	add.s32 	%r41, %r41, %r10;
	add.s32 	%r40, %r40, 64;
	add.s32 	%r39, %r39, 64;
	add.s32 	%r38, %r38, 64;
	setp.lt.s32 	%p6, %r42, %r22;
	@%p6 bra 	$L__BB2_2;
$L__BB2_7:
	max.s32 	%r36, %r2, %r4;
	setp.ge.s32 	%p7, %r36, %r22;
	@%p7 bra 	$L__BB2_9;
	mad.lo.s32 	%r37, %r2, %r22, %r4;
	cvta.to.global.u64 	%rd10, %rd5;
	mul.wide.s32 	%rd11, %r37, 4;
	add.s64 	%rd12, %rd10, %rd11;
	st.global.f32 	[%rd12], %f206;
$L__BB2_9:
	ret;

}


// ===== COMPILED SASS (sm_100) =====

	.target	sm_100

	.elftype	@"ET_EXEC"


//--------------------- .note.nv.tkinfo           --------------------------
	.section	.note.nv.tkinfo,"",@"SHT_NOTE"
	.sectionflags	@"SHF_NOTE_NV_TKINFO"
	.tkinfo
        /*0018*/ 	.word	0x00000002
        /*0030*/ 	.string	""
        /*0030*/ 	.string	"ptxas"
        /*0030*/ 	.string	"Cuda compilation tools, release 13.0, V13.0.88"
        /*0030*/ 	.string	"Build cuda_13.0.r13.0/compiler.36424714_0"
        /*0030*/ 	.string	"-arch sm_100 -m 64 "



//--------------------- .note.nv.cuinfo           --------------------------
	.section	.note.nv.cuinfo,"",@"SHT_NOTE"
	.sectionflags	@"SHF_NOTE_NV_CUINFO"
        /*0018*/ 	.short	0x0002
        /*001a*/ 	.short	0x0064
        /*001c*/ 	.short	0x0082
	.zero		2


//--------------------- .nv.info                  --------------------------
	.section	.nv.info,"",@"SHT_CUDA_INFO"
	.align	4


	//----- nvinfo : EIATTR_REGCOUNT
	.align		4
        /*0000*/ 	.byte	0x04, 0x2f
        /*0002*/ 	.short	(.L_1 - .L_0)
	.align		4
.L_0:
        /*0004*/ 	.word	index@(_Z9matmul_v1iPKfS0_Pf)
        /*0008*/ 	.word	0x00000020


	//----- nvinfo : EIATTR_FRAME_SIZE
	.align		4
.L_1:
        /*000c*/ 	.byte	0x04, 0x11
        /*000e*/ 	.short	(.L_3 - .L_2)
	.align		4
.L_2:
        /*0010*/ 	.word	index@(_Z9matmul_v1iPKfS0_Pf)
        /*0014*/ 	.word	0x00000000


	//----- nvinfo : EIATTR_REGCOUNT
	.align		4
.L_3:
        /*0018*/ 	.byte	0x04, 0x2f
        /*001a*/ 	.short	(.L_5 - .L_4)
	.align		4
.L_4:
        /*001c*/ 	.word	index@(_Z9matmul_v2iPKfS0_Pf)
        /*0020*/ 	.word	0x0000001e


	//----- nvinfo : EIATTR_FRAME_SIZE
	.align		4
.L_5:
        /*0024*/ 	.byte	0x04, 0x11
        /*0026*/ 	.short	(.L_7 - .L_6)
	.align		4
.L_6:
        /*0028*/ 	.word	index@(_Z9matmul_v2iPKfS0_Pf)
        /*002c*/ 	.word	0x00000000


	//----- nvinfo : EIATTR_REGCOUNT
	.align		4
.L_7:
        /*0030*/ 	.byte	0x04, 0x2f
        /*0032*/ 	.short	(.L_9 - .L_8)
	.align		4
.L_8:
        /*0034*/ 	.word	index@(_Z9matmul_v3iPKfS0_Pf)
        /*0038*/ 	.word	0x00000020


	//----- nvinfo : EIATTR_FRAME_SIZE
	.align		4
.L_9:
        /*003c*/ 	.byte	0x04, 0x11
        /*003e*/ 	.short	(.L_11 - .L_10)
	.align		4
.L_10:
        /*0040*/ 	.word	index@(_Z9matmul_v3iPKfS0_Pf)
        /*0044*/ 	.word	0x00000000


	//----- nvinfo : EIATTR_MIN_STACK_SIZE
	.align		4
.L_11:
        /*0048*/ 	.byte	0x04, 0x12
        /*004a*/ 	.short	(.L_13 - .L_12)
	.align		4
.L_12:
        /*004c*/ 	.word	index@(_Z9matmul_v3iPKfS0_Pf)
        /*0050*/ 	.word	0x00000000


	//----- nvinfo : EIATTR_MIN_STACK_SIZE
	.align		4
.L_13:
        /*0054*/ 	.byte	0x04, 0x12
        /*0056*/ 	.short	(.L_15 - .L_14)
	.align		4
.L_14:
        /*0058*/ 	.word	index@(_Z9matmul_v2iPKfS0_Pf)
        /*005c*/ 	.word	0x00000000


	//----- nvinfo : EIATTR_MIN_STACK_SIZE
	.align		4
.L_15:
        /*0060*/ 	.byte	0x04, 0x12
        /*0062*/ 	.short	(.L_17 - .L_16)
	.align		4
.L_16:
        /*0064*/ 	.word	index@(_Z9matmul_v1iPKfS0_Pf)
        /*0068*/ 	.word	0x00000000
.L_17:


//--------------------- .nv.compat                --------------------------
	.section	.nv.compat,"",@"SHT_CUDA_COMPAT_INFO"
	.align	4
        /*0000*/ 	.byte	0x02, 0x09, 0x00, 0x00, 0x02, 0x02, 0x01, 0x00, 0x02, 0x05, 0x05, 0x00, 0x03, 0x07, 0x01, 0x01
        /*0010*/ 	.byte	0x02, 0x03, 0x00, 0x00, 0x02, 0x06, 0x01, 0x00, 0x04, 0x0b, 0x08, 0x00, 0x09, 0x00, 0x00, 0x00
        /*0020*/ 	.byte	0x00, 0x00, 0x00, 0x00


//--------------------- .nv.info._Z9matmul_v3iPKfS0_Pf --------------------------
	.section	.nv.info._Z9matmul_v3iPKfS0_Pf,"",@"SHT_CUDA_INFO"
	.sectionflags	@""
	.align	4


	//----- nvinfo : EIATTR_CUDA_API_VERSION
	.align		4
        /*0000*/ 	.byte	0x04, 0x37
        /*0002*/ 	.short	(.L_19 - .L_18)
.L_18:
        /*0004*/ 	.word	0x00000082


	//----- nvinfo : EIATTR_KPARAM_INFO
	.align		4
.L_19:
        /*0008*/ 	.byte	0x04, 0x17
        /*000a*/ 	.short	(.L_21 - .L_20)
.L_20:
        /*000c*/ 	.word	0x00000000
        /*0010*/ 	.short	0x0003
        /*0012*/ 	.short	0x0018
        /*0014*/ 	.byte	0x00, 0xf5, 0x21, 0x00


	//----- nvinfo : EIATTR_KPARAM_INFO
	.align		4
.L_21:
        /*0018*/ 	.byte	0x04, 0x17
        /*001a*/ 	.short	(.L_23 - .L_22)
.L_22:
        /*001c*/ 	.word	0x00000000
        /*0020*/ 	.short	0x0002
        /*0022*/ 	.short	0x0010
        /*0024*/ 	.byte	0x00, 0xf5, 0x21, 0x00


	//----- nvinfo : EIATTR_KPARAM_INFO
	.align		4
.L_23:
        /*0028*/ 	.byte	0x04, 0x17
        /*002a*/ 	.short	(.L_25 - .L_24)
.L_24:
        /*002c*/ 	.word	0x00000000
        /*0030*/ 	.short	0x0001
        /*0032*/ 	.short	0x0008
        /*0034*/ 	.byte	0x00, 0xf5, 0x21, 0x00


	//----- nvinfo : EIATTR_KPARAM_INFO
	.align		4
.L_25:
        /*0038*/ 	.byte	0x04, 0x17
        /*003a*/ 	.short	(.L_27 - .L_26)
.L_26:
        /*003c*/ 	.word	0x00000000
        /*0040*/ 	.short	0x0000
        /*0042*/ 	.short	0x0000
        /*0044*/ 	.byte	0x00, 0xf0, 0x11, 0x00


	//----- nvinfo : EIATTR_SPARSE_MMA_MASK
	.align		4
.L_27:
        /*0048*/ 	.byte	0x03, 0x50
        /*004a*/ 	.short	0x0000


	//----- nvinfo : EIATTR_MAXREG_COUNT
	.align		4
        /*004c*/ 	.byte	0x03, 0x1b
        /*004e*/ 	.short	0x00ff


	//----- nvinfo : EIATTR_NUM_BARRIERS
	.align		4
        /*0050*/ 	.byte	0x02, 0x4c
        /*0052*/ 	.byte	0x01
	.zero		1


	//----- nvinfo : EIATTR_MERCURY_ISA_VERSION
	.align		4
        /*0054*/ 	.byte	0x03, 0x5f
        /*0056*/ 	.short	0x0101


	//----- nvinfo : EIATTR_VRC_CTA_INIT_COUNT
	.align		4
        /*0058*/ 	.byte	0x02, 0x4a
	.zero		1
	.zero		1


	//----- nvinfo : EIATTR_EXIT_INSTR_OFFSETS
	.align		4
        /*005c*/ 	.byte	0x04, 0x1c
        /*005e*/ 	.short	(.L_29 - .L_28)


	//   ....[0]....
.L_28:
        /*0060*/ 	.word	0x00000c80


	//   ....[1]....
        /*0064*/ 	.word	0x00000cd0


	//----- nvinfo : EIATTR_CBANK_PARAM_SIZE
	.align		4
.L_29:
        /*0068*/ 	.byte	0x03, 0x19
        /*006a*/ 	.short	0x0020


	//----- nvinfo : EIATTR_PARAM_CBANK
	.align		4
        /*006c*/ 	.byte	0x04, 0x0a
        /*006e*/ 	.short	(.L_31 - .L_30)
	.align		4
.L_30:
        /*0070*/ 	.word	index@(.nv.constant0._Z9matmul_v3iPKfS0_Pf)
        /*0074*/ 	.short	0x0380
        /*0076*/ 	.short	0x0020


	//----- nvinfo : EIATTR_SW_WAR
	.align		4
.L_31:
        /*0078*/ 	.byte	0x04, 0x36
        /*007a*/ 	.short	(.L_33 - .L_32)
.L_32:
        /*007c*/ 	.word	0x00000008
.L_33:


//--------------------- .nv.info._Z9matmul_v2iPKfS0_Pf --------------------------
	.section	.nv.info._Z9matmul_v2iPKfS0_Pf,"",@"SHT_CUDA_INFO"
	.sectionflags	@""
	.align	4


	//----- nvinfo : EIATTR_CUDA_API_VERSION
	.align		4
        /*0000*/ 	.byte	0x04, 0x37
        /*0002*/ 	.short	(.L_35 - .L_34)
.L_34:
        /*0004*/ 	.word	0x00000082


	//----- nvinfo : EIATTR_KPARAM_INFO
	.align		4
.L_35:
        /*0008*/ 	.byte	0x04, 0x17
        /*000a*/ 	.short	(.L_37 - .L_36)
.L_36:
        /*000c*/ 	.word	0x00000000
        /*0010*/ 	.short	0x0003
        /*0012*/ 	.short	0x0018
        /*0014*/ 	.byte	0x00, 0xf5, 0x21, 0x00


	//----- nvinfo : EIATTR_KPARAM_INFO
	.align		4
.L_37:
        /*0018*/ 	.byte	0x04, 0x17
        /*001a*/ 	.short	(.L_39 - .L_38)
.L_38:
        /*001c*/ 	.word	0x00000000
        /*0020*/ 	.short	0x0002
        /*0022*/ 	.short	0x0010
        /*0024*/ 	.byte	0x00, 0xf5, 0x21, 0x00


	//----- nvinfo : EIATTR_KPARAM_INFO
	.align		4
.L_39:
        /*0028*/ 	.byte	0x04, 0x17
        /*002a*/ 	.short	(.L_41 - .L_40)
.L_40:
        /*002c*/ 	.word	0x00000000
        /*0030*/ 	.short	0x0001
        /*0032*/ 	.short	0x0008
        /*0034*/ 	.byte	0x00, 0xf5, 0x21, 0x00


	//----- nvinfo : EIATTR_KPARAM_INFO
	.align		4
.L_41:
        /*0038*/ 	.byte	0x04, 0x17
        /*003a*/ 	.short	(.L_43 - .L_42)
.L_42:
        /*003c*/ 	.word	0x00000000
        /*0040*/ 	.short	0x0000
        /*0042*/ 	.short	0x0000
        /*0044*/ 	.byte	0x00, 0xf0, 0x11, 0x00


	//----- nvinfo : EIATTR_SPARSE_MMA_MASK
	.align		4
.L_43:
        /*0048*/ 	.byte	0x03, 0x50
        /*004a*/ 	.short	0x0000


	//----- nvinfo : EIATTR_MAXREG_COUNT
	.align		4
        /*004c*/ 	.byte	0x03, 0x1b
        /*004e*/ 	.short	0x00ff


	//----- nvinfo : EIATTR_MERCURY_ISA_VERSION
	.align		4
        /*0050*/ 	.byte	0x03, 0x5f
        /*0052*/ 	.short	0x0101


	//----- nvinfo : EIATTR_VRC_CTA_INIT_COUNT
	.align		4
        /*0054*/ 	.byte	0x02, 0x4a
	.zero		1
	.zero		1


	//----- nvinfo : EIATTR_EXIT_INSTR_OFFSETS
	.align		4
        /*0058*/ 	.byte	0x04, 0x1c
        /*005a*/ 	.short	(.L_45 - .L_44)


	//   ....[0]....
.L_44:
        /*005c*/ 	.word	0x000000c0


	//   ....[1]....
        /*0060*/ 	.word	0x00000aa0


	//----- nvinfo : EIATTR_CBANK_PARAM_SIZE
	.align		4
.L_45:
        /*0064*/ 	.byte	0x03, 0x19
        /*0066*/ 	.short	0x0020


	//----- nvinfo : EIATTR_PARAM_CBANK
	.align		4
        /*0068*/ 	.byte	0x04, 0x0a
        /*006a*/ 	.short	(.L_47 - .L_46)
	.align		4
.L_46:
        /*006c*/ 	.word	index@(.nv.constant0._Z9matmul_v2iPKfS0_Pf)
        /*0070*/ 	.short	0x0380
        /*0072*/ 	.short	0x0020


	//----- nvinfo : EIATTR_SW_WAR
	.align		4
.L_47:
        /*0074*/ 	.byte	0x04, 0x36
        /*0076*/ 	.short	(.L_49 - .L_48)
.L_48:
        /*0078*/ 	.word	0x00000008
.L_49:


//--------------------- .nv.info._Z9matmul_v1iPKfS0_Pf --------------------------
	.section	.nv.info._Z9matmul_v1iPKfS0_Pf,"",@"SHT_CUDA_INFO"
	.sectionflags	@""
	.align	4


	//----- nvinfo : EIATTR_CUDA_API_VERSION
	.align		4
        /*0000*/ 	.byte	0x04, 0x37
        /*0002*/ 	.short	(.L_51 - .L_50)
.L_50:
        /*0004*/ 	.word	0x00000082


	//----- nvinfo : EIATTR_KPARAM_INFO
	.align		4
.L_51:
        /*0008*/ 	.byte	0x04, 0x17
        /*000a*/ 	.short	(.L_53 - .L_52)
.L_52:
        /*000c*/ 	.word	0x00000000
        /*0010*/ 	.short	0x0003
        /*0012*/ 	.short	0x0018
        /*0014*/ 	.byte	0x00, 0xf5, 0x21, 0x00


	//----- nvinfo : EIATTR_KPARAM_INFO
	.align		4
.L_53:
        /*0018*/ 	.byte	0x04, 0x17
        /*001a*/ 	.short	(.L_55 - .L_54)
.L_54:
        /*001c*/ 	.word	0x00000000
        /*0020*/ 	.short	0x0002
        /*0022*/ 	.short	0x0010
        /*0024*/ 	.byte	0x00, 0xf5, 0x21, 0x00


	//----- nvinfo : EIATTR_KPARAM_INFO
	.align		4
.L_55:
        /*0028*/ 	.byte	0x04, 0x17
        /*002a*/ 	.short	(.L_57 - .L_56)
.L_56:
        /*002c*/ 	.word	0x00000000
        /*0030*/ 	.short	0x0001
        /*0032*/ 	.short	0x0008
        /*0034*/ 	.byte	0x00, 0xf5, 0x21, 0x00


	//----- nvinfo : EIATTR_KPARAM_INFO
	.align		4
.L_57:
        /*0038*/ 	.byte	0x04, 0x17
        /*003a*/ 	.short	(.L_59 - .L_58)
.L_58:
        /*003c*/ 	.word	0x00000000
        /*0040*/ 	.short	0x0000
        /*0042*/ 	.short	0x0000
        /*0044*/ 	.byte	0x00, 0xf0, 0x11, 0x00


	//----- nvinfo : EIATTR_SPARSE_MMA_MASK
	.align		4
.L_59:
        /*0048*/ 	.byte	0x03, 0x50
        /*004a*/ 	.short	0x0000


	//----- nvinfo : EIATTR_MAXREG_COUNT
	.align		4
        /*004c*/ 	.byte	0x03, 0x1b
        /*004e*/ 	.short	0x00ff


	//----- nvinfo : EIATTR_MERCURY_ISA_VERSION
	.align		4
        /*0050*/ 	.byte	0x03, 0x5f
        /*0052*/ 	.short	0x0101


	//----- nvinfo : EIATTR_VRC_CTA_INIT_COUNT
	.align		4
        /*0054*/ 	.byte	0x02, 0x4a
	.zero		1
	.zero		1


	//----- nvinfo : EIATTR_EXIT_INSTR_OFFSETS
	.align		4
        /*0058*/ 	.byte	0x04, 0x1c
        /*005a*/ 	.short	(.L_61 - .L_60)


	//   ....[0]....
.L_60:
        /*005c*/ 	.word	0x000000d0


	//   ....[1]....
        /*0060*/ 	.word	0x00000930


	//----- nvinfo : EIATTR_CBANK_PARAM_SIZE
	.align		4
.L_61:
        /*0064*/ 	.byte	0x03, 0x19
        /*0066*/ 	.short	0x0020


	//----- nvinfo : EIATTR_PARAM_CBANK
	.align		4
        /*0068*/ 	.byte	0x04, 0x0a
        /*006a*/ 	.short	(.L_63 - .L_62)
	.align		4
.L_62:
        /*006c*/ 	.word	index@(.nv.constant0._Z9matmul_v1iPKfS0_Pf)
        /*0070*/ 	.short	0x0380
        /*0072*/ 	.short	0x0020


	//----- nvinfo : EIATTR_SW_WAR
	.align		4
.L_63:
        /*0074*/ 	.byte	0x04, 0x36
        /*0076*/ 	.short	(.L_65 - .L_64)
.L_64:
        /*0078*/ 	.word	0x00000008
.L_65:


//--------------------- .nv.callgraph             --------------------------
	.section	.nv.callgraph,"",@"SHT_CUDA_CALLGRAPH"
	.align	4
	.sectionentsize	8
	.align		4
        /*0000*/ 	.word	0x00000000
	.align		4
        /*0004*/ 	.word	0xffffffff
	.align		4
        /*0008*/ 	.word	0x00000000
	.align		4
        /*000c*/ 	.word	0xfffffffe
	.align		4
        /*0010*/ 	.word	0x00000000
	.align		4
        /*0014*/ 	.word	0xfffffffd
	.align		4
        /*0018*/ 	.word	0x00000000
	.align		4
        /*001c*/ 	.word	0xfffffffc


//--------------------- .text._Z9matmul_v3iPKfS0_Pf --------------------------
	.section	.text._Z9matmul_v3iPKfS0_Pf,"ax",@progbits
	.align	128
        .global         _Z9matmul_v3iPKfS0_Pf
        .type           _Z9matmul_v3iPKfS0_Pf,@function
        .size           _Z9matmul_v3iPKfS0_Pf,(.L_x_13 - _Z9matmul_v3iPKfS0_Pf)
        .other          _Z9matmul_v3iPKfS0_Pf,@"STO_CUDA_ENTRY STV_DEFAULT"
_Z9matmul_v3iPKfS0_Pf:
.text._Z9matmul_v3iPKfS0_Pf:
[----:B------:R-:W-:Y:S01]  /*0000*/  LDC R1, c[0x0][0x37c] ;  /* 0x0000df00ff017b82 */ /* 0x000fe20000000800 */
[----:B------:R-:W0:Y:S01]  /*0010*/  LDCU UR6, c[0x0][0x380] ;  /* 0x00007000ff0677ac */ /* 0x000e220008000800 */
[----:B------:R-:W1:Y:S06]  /*0020*/  S2R R16, SR_TID.X ;  /* 0x0000000000107919 */ /* 0x000e6c0000002100 */
[----:B------:R-:W1:Y:S01]  /*0030*/  LDC R18, c[0x0][0x360] ;  /* 0x0000d800ff127b82 */ /* 0x000e620000000800 */
[----:B------:R-:W-:Y:S01]  /*0040*/  HFMA2 R25, -RZ, RZ, 0, 0 ;  /* 0x00000000ff197431 */ /* 0x000fe200000001ff */
[----:B------:R-:W2:Y:S01]  /*0050*/  LDCU.64 UR8, c[0x0][0x358] ;  /* 0x00006b00ff0877ac */ /* 0x000ea20008000a00 */
[----:B------:R-:W3:Y:S05]  /*0060*/  S2R R19, SR_TID.Y ;  /* 0x0000000000137919 */ /* 0x000eea0000002200 */
[----:B------:R-:W1:Y:S08]  /*0070*/  S2UR UR4, SR_CTAID.X ;  /* 0x00000000000479c3 */ /* 0x000e700000002500 */
[----:B------:R-:W3:Y:S01]  /*0080*/  S2UR UR5, SR_CTAID.Y ;  /* 0x00000000000579c3 */ /* 0x000ee20000002600 */
[----:B0-----:R-:W-:-:S04]  /*0090*/  MOV R6, UR6 ;  /* 0x0000000600067c02 */ /* 0x001fc80008000f00 */
[----:B------:R-:W-:-:S03]  /*00a0*/  ISETP.GE.AND P0, PT, R6, 0x1, PT ;  /* 0x000000010600780c */ /* 0x000fc60003f06270 */
[----:B------:R-:W3:Y:S01]  /*00b0*/  LDC R21, c[0x0][0x364] ;  /* 0x0000d900ff157b82 */ /* 0x000ee20000000800 */
[----:B-1----:R-:W-:Y:S02]  /*00c0*/  IMAD R18, R18, UR4, R16 ;  /* 0x0000000412127c24 */ /* 0x002fe4000f8e0210 */
[----:B---3--:R-:W-:-:S07]  /*00d0*/  IMAD R21, R21, UR5, R19 ;  /* 0x0000000515157c24 */ /* 0x008fce000f8e0213 */
[----:B--2---:R-:W-:Y:S05]  /*00e0*/  @!P0 BRA `(.L_x_0) ;  /* 0x0000000800dc8947 */ /* 0x004fea0003800000 */
[----:B------:R-:W0:Y:S01]  /*00f0*/  S2UR UR6, SR_CgaCtaId ;  /* 0x00000000000679c3 */ /* 0x000e220000008800 */
[----:B------:R-:W-:Y:S01]  /*0100*/  UMOV UR4, 0x400 ;  /* 0x0000040000047882 */ /* 0x000fe20000000000 */
[C---:B------:R-:W-:Y:S01]  /*0110*/  LEA R4, R19.reuse, R16, 0x6 ;  /* 0x0000001013047211 */ /* 0x040fe200078e30ff */
[----:B------:R-:W-:Y:S01]  /*0120*/  UIADD3 UR5, UPT, UPT, UR4, 0x4000, URZ ;  /* 0x0000400004057890 */ /* 0x000fe2000fffe0ff */
[----:B------:R-:W-:Y:S01]  /*0130*/  MOV R25, RZ ;  /* 0x000000ff00197202 */ /* 0x000fe20000000f00 */
[-C--:B------:R-:W-:Y:S02]  /*0140*/  IMAD R17, R19, R6.reuse, R18 ;  /* 0x0000000613117224 */ /* 0x080fe400078e0212 */
[----:B------:R-:W-:Y:S01]  /*0150*/  IMAD R7, R21, R6, R16 ;  /* 0x0000000615077224 */ /* 0x000fe200078e0210 */
[----:B------:R-:W1:Y:S01]  /*0160*/  LDC R0, c[0x0][0x380] ;  /* 0x0000e000ff007b82 */ /* 0x000e620000000800 */
[----:B0-----:R-:W-:Y:S02]  /*0170*/  ULEA UR4, UR6, UR4, 0x18 ;  /* 0x0000000406047291 */ /* 0x001fe4000f8ec0ff */
[----:B------:R-:W-:-:S04]  /*0180*/  ULEA UR5, UR6, UR5, 0x18 ;  /* 0x0000000506057291 */ /* 0x000fc8000f8ec0ff */
[C---:B------:R-:W-:Y:S02]  /*0190*/  LEA R5, R4.reuse, UR4, 0x2 ;  /* 0x0000000404057c11 */ /* 0x040fe4000f8e10ff */
[----:B------:R-:W-:Y:S02]  /*01a0*/  LEA R4, R4, UR5, 0x2 ;  /* 0x0000000504047c11 */ /* 0x000fe4000f8e10ff */
[----:B------:R-:W-:Y:S02]  /*01b0*/  LEA R2, R16, UR5, 0x2 ;  /* 0x0000000510027c11 */ /* 0x000fe4000f8e10ff */
[----:B------:R-:W-:Y:S01]  /*01c0*/  LEA R3, R19, UR4, 0x8 ;  /* 0x0000000413037c11 */ /* 0x000fe2000f8e40ff */
[----:B------:R-:W-:-:S06]  /*01d0*/  UMOV UR4, URZ ;  /* 0x000000ff00047c82 */ /* 0x000fcc0008000000 */
.L_x_1:
[----:B-1----:R-:W-:Y:S01]  /*01e0*/  MOV R6, R0 ;  /* 0x0000000000067202 */ /* 0x002fe20000000f00 */
[----:B------:R-:W-:Y:S01]  /*01f0*/  HFMA2 R24, -RZ, RZ, 0, 0 ;  /* 0x00000000ff187431 */ /* 0x000fe200000001ff */
[----:B------:R-:W-:Y:S02]  /*0200*/  VIMNMX.U32 R9, PT, PT, R21, R16, !PT ;  /* 0x0000001015097248 */ /* 0x000fe40007fe0000 */
[-C--:B------:R-:W-:Y:S02]  /*0210*/  ISETP.GE.U32.AND P0, PT, R19, R6.reuse, PT ;  /* 0x000000061300720c */ /* 0x080fe40003f06070 */
[-C--:B------:R-:W-:Y:S02]  /*0220*/  ISETP.GE.U32.AND P1, PT, R9, R6.reuse, PT ;  /* 0x000000060900720c */ /* 0x080fe40003f26070 */
[----:B------:R-:W-:Y:S02]  /*0230*/  ISETP.GE.OR P0, PT, R18, R6, P0 ;  /* 0x000000061200720c */ /* 0x000fe40000706670 */
[----:B------:R-:W-:-:S09]  /*0240*/  MOV R26, RZ ;  /* 0x000000ff001a7202 */ /* 0x000fd20000000f00 */
[----:B------:R-:W0:Y:S08]  /*0250*/  @!P1 LDC.64 R10, c[0x0][0x388] ;  /* 0x0000e200ff0a9b82 */ /* 0x000e300000000a00 */
[----:B------:R-:W1:Y:S01]  /*0260*/  @!P0 LDC.64 R8, c[0x0][0x390] ;  /* 0x0000e400ff088b82 */ /* 0x000e620000000a00 */
[----:B0-----:R-:W-:-:S05]  /*0270*/  @!P1 IMAD.WIDE.U32 R10, R7, 0x4, R10 ;  /* 0x00000004070a9825 */ /* 0x001fca00078e000a */
[----:B------:R-:W2:Y:S01]  /*0280*/  @!P1 LDG.E R24, desc[UR8][R10.64] ;  /* 0x000000080a189981 */ /* 0x000ea2000c1e1900 */
[----:B-1----:R-:W-:-:S05]  /*0290*/  @!P0 IMAD.WIDE.U32 R22, R17, 0x4, R8 ;  /* 0x0000000411168825 */ /* 0x002fca00078e0008 */
[----:B------:R-:W3:Y:S04]  /*02a0*/  @!P0 LDG.E R26, desc[UR8][R22.64] ;  /* 0x00000008161a8981 */ /* 0x000ee8000c1e1900 */
[----:B--2---:R-:W-:Y:S04]  /*02b0*/  STS [R5], R24 ;  /* 0x0000001805007388 */ /* 0x004fe80000000800 */
[----:B---3--:R-:W-:Y:S01]  /*02c0*/  STS [R4], R26 ;  /* 0x0000001a04007388 */ /* 0x008fe20000000800 */
[----:B------:R-:W-:Y:S06]  /*02d0*/  BAR.SYNC.DEFER_BLOCKING 0x0 ;  /* 0x0000000000007b1d */ /* 0x000fec0000010000 */
[----:B------:R-:W-:Y:S04]  /*02e0*/  LDS R28, [R2] ;  /* 0x00000000021c7984 */ /* 0x000fe80000000800 */
[----:B------:R-:W0:Y:S04]  /*02f0*/  LDS.128 R12, [R3] ;  /* 0x00000000030c7984 */ /* 0x000e280000000c00 */
[----:B------:R-:W1:Y:S04]  /*0300*/  LDS R23, [R2+0x100] ;  /* 0x0001000002177984 */ /* 0x000e680000000800 */
[----:B------:R-:W2:Y:S04]  /*0310*/  LDS R27, [R2+0x200] ;  /* 0x00020000021b7984 */ /* 0x000ea80000000800 */
[----:B------:R-:W3:Y:S04]  /*0320*/  LDS R20, [R2+0x300] ;  /* 0x0003000002147984 */ /* 0x000ee80000000800 */
[----:B------:R-:W-:Y:S04]  /*0330*/  LDS R29, [R2+0x400] ;  /* 0x00040000021d7984 */ /* 0x000fe80000000800 */
[----:B------:R-:W4:Y:S04]  /*0340*/  LDS.128 R8, [R3+0x10] ;  /* 0x0000100003087984 */ /* 0x000f280000000c00 */
[----:B------:R-:W5:Y:S04]  /*0350*/  LDS R22, [R2+0x500] ;  /* 0x0005000002167984 */ /* 0x000f680000000800 */
[----:B------:R-:W-:Y:S04]  /*0360*/  LDS R24, [R2+0x700] ;  /* 0x0007000002187984 */ /* 0x000fe80000000800 */
[----:B------:R-:W-:Y:S01]  /*0370*/  LDS R26, [R2+0x1300] ;  /* 0x00130000021a7984 */ /* 0x000fe20000000800 */
[----:B0-----:R-:W-:-:S04]  /*0380*/  FFMA R12, R12, R28, R25 ;  /* 0x0000001c0c0c7223 */ /* 0x001fc80000000019 */
[----:B-1----:R-:W-:Y:S02]  /*0390*/  FFMA R12, R23, R13, R12 ;  /* 0x0000000d170c7223 */ /* 0x002fe4000000000c */
[----:B------:R-:W0:Y:S02]  /*03a0*/  LDS R23, [R2+0x600] ;  /* 0x0006000002177984 */ /* 0x000e240000000800 */
[----:B--2---:R-:W-:-:S04]  /*03b0*/  FFMA R27, R27, R14, R12 ;  /* 0x0000000e1b1b7223 */ /* 0x004fc8000000000c */
[----:B---3--:R-:W-:Y:S02]  /*03c0*/  FFMA R25, R20, R15, R27 ;  /* 0x0000000f14197223 */ /* 0x008fe4000000001b */
[----:B------:R-:W-:Y:S04]  /*03d0*/  LDS R27, [R2+0x800] ;  /* 0x00080000021b7984 */ /* 0x000fe80000000800 */
[----:B------:R-:W1:Y:S04]  /*03e0*/  LDS.128 R12, [R3+0x20] ;  /* 0x00002000030c7984 */ /* 0x000e680000000c00 */
[----:B------:R-:W2:Y:S01]  /*03f0*/  LDS R20, [R2+0x900] ;  /* 0x0009000002147984 */ /* 0x000ea20000000800 */
[----:B----4-:R-:W-:-:S04]  /*0400*/  FFMA R25, R8, R29, R25 ;  /* 0x0000001d08197223 */ /* 0x010fc80000000019 */
[----:B-----5:R-:W-:Y:S02]  /*0410*/  FFMA R22, R22, R9, R25 ;  /* 0x0000000916167223 */ /* 0x020fe40000000019 */
[----:B------:R-:W3:Y:S02]  /*0420*/  LDS R25, [R2+0xa00] ;  /* 0x000a000002197984 */ /* 0x000ee40000000800 */
[----:B0-----:R-:W-:Y:S02]  /*0430*/  FFMA R23, R23, R10, R22 ;  /* 0x0000000a17177223 */ /* 0x001fe40000000016 */
[----:B------:R-:W0:Y:S02]  /*0440*/  LDS R22, [R2+0xb00] ;  /* 0x000b000002167984 */ /* 0x000e240000000800 */
[----:B------:R-:W-:Y:S02]  /*0450*/  FFMA R29, R24, R11, R23 ;  /* 0x0000000b181d7223 */ /* 0x000fe40000000017 */
[----:B------:R-:W-:Y:S04]  /*0460*/  LDS R23, [R2+0xc00] ;  /* 0x000c000002177984 */ /* 0x000fe80000000800 */
[----:B------:R-:W4:Y:S04]  /*0470*/  LDS.128 R8, [R3+0x30] ;  /* 0x0000300003087984 */ /* 0x000f280000000c00 */
[----:B------:R-:W5:Y:S01]  /*0480*/  LDS R24, [R2+0xd00] ;  /* 0x000d000002187984 */ /* 0x000f620000000800 */
[----:B-1----:R-:W-:-:S03]  /*0490*/  FFMA R27, R12, R27, R29 ;  /* 0x0000001b0c1b7223 */ /* 0x002fc6000000001d */
[----:B------:R-:W1:Y:S01]  /*04a0*/  LDS R29, [R2+0xe00] ;  /* 0x000e0000021d7984 */ /* 0x000e620000000800 */
[----:B--2---:R-:W-:-:S03]  /*04b0*/  FFMA R12, R20, R13, R27 ;  /* 0x0000000d140c7223 */ /* 0x004fc6000000001b */
[----:B------:R-:W2:Y:S01]  /*04c0*/  LDS R20, [R2+0xf00] ;  /* 0x000f000002147984 */ /* 0x000ea20000000800 */
[----:B---3--:R-:W-:-:S04]  /*04d0*/  FFMA R25, R25, R14, R12 ;  /* 0x0000000e19197223 */ /* 0x008fc8000000000c */
[----:B0-----:R-:W-:Y:S02]  /*04e0*/  FFMA R27, R22, R15, R25 ;  /* 0x0000000f161b7223 */ /* 0x001fe40000000019 */
[----:B------:R-:W-:Y:S04]  /*04f0*/  LDS R25, [R2+0x1000] ;  /* 0x0010000002197984 */ /* 0x000fe80000000800 */
[----:B------:R-:W0:Y:S04]  /*0500*/  LDS.128 R12, [R3+0x40] ;  /* 0x00004000030c7984 */ /* 0x000e280000000c00 */
[----:B------:R-:W3:Y:S01]  /*0510*/  LDS R22, [R2+0x1100] ;  /* 0x0011000002167984 */ /* 0x000ee20000000800 */
[----:B----4-:R-:W-:-:S03]  /*0520*/  FFMA R23, R8, R23, R27 ;  /* 0x0000001708177223 */ /* 0x010fc6000000001b */
[----:B------:R-:W4:Y:S01]  /*0530*/  LDS R27, [R2+0x1200] ;  /* 0x00120000021b7984 */ /* 0x000f220000000800 */
[----:B-----5:R-:W-:-:S03]  /*0540*/  FFMA R24, R24, R9, R23 ;  /* 0x0000000918187223 */ /* 0x020fc60000000017 */
[----:B------:R-:W-:Y:S01]  /*0550*/  LDS R23, [R2+0x1400] ;  /* 0x0014000002177984 */ /* 0x000fe20000000800 */
[----:B-1----:R-:W-:-:S03]  /*0560*/  FFMA R29, R29, R10, R24 ;  /* 0x0000000a1d1d7223 */ /* 0x002fc60000000018 */
[----:B------:R-:W-:Y:S01]  /*0570*/  LDS R24, [R2+0x1700] ;  /* 0x0017000002187984 */ /* 0x000fe20000000800 */
[----:B--2---:R-:W-:-:S03]  /*0580*/  FFMA R29, R20, R11, R29 ;  /* 0x0000000b141d7223 */ /* 0x004fc6000000001d */
[----:B------:R-:W1:Y:S04]  /*0590*/  LDS.128 R8, [R3+0x50] ;  /* 0x0000500003087984 */ /* 0x000e680000000c00 */
[----:B------:R-:W2:Y:S01]  /*05a0*/  LDS R20, [R2+0x1500] ;  /* 0x0015000002147984 */ /* 0x000ea20000000800 */
[----:B0-----:R-:W-:-:S04]  /*05b0*/  FFMA R25, R12, R25, R29 ;  /* 0x000000190c197223 */ /* 0x001fc8000000001d */
[----:B---3--:R-:W-:Y:S02]  /*05c0*/  FFMA R22, R22, R13, R25 ;  /* 0x0000000d16167223 */ /* 0x008fe40000000019 */
[----:B------:R-:W0:Y:S02]  /*05d0*/  LDS R25, [R2+0x1600] ;  /* 0x0016000002197984 */ /* 0x000e240000000800 */
[----:B----4-:R-:W-:Y:S02]  /*05e0*/  FFMA R27, R27, R14, R22 ;  /* 0x0000000e1b1b7223 */ /* 0x010fe40000000016 */
[----:B------:R-:W-:Y:S02]  /*05f0*/  LDS R22, [R2+0x1900] ;  /* 0x0019000002167984 */ /* 0x000fe40000000800 */
[----:B------:R-:W-:Y:S02]  /*0600*/  FFMA R29, R26, R15, R27 ;  /* 0x0000000f1a1d7223 */ /* 0x000fe4000000001b */
[----:B------:R-:W-:Y:S04]  /*0610*/  LDS R27, [R2+0x1800] ;  /* 0x00180000021b7984 */ /* 0x000fe80000000800 */
[----:B------:R-:W3:Y:S01]  /*0620*/  LDS.128 R12, [R3+0x60] ;  /* 0x00006000030c7984 */ /* 0x000ee20000000c00 */
[----:B-1----:R-:W-:-:S03]  /*0630*/  FFMA R23, R8, R23, R29 ;  /* 0x0000001708177223 */ /* 0x002fc6000000001d */
[----:B------:R-:W-:Y:S01]  /*0640*/  LDS R26, [R2+0x1b00] ;  /* 0x001b0000021a7984 */ /* 0x000fe20000000800 */
[----:B--2---:R-:W-:-:S03]  /*0650*/  FFMA R20, R20, R9, R23 ;  /* 0x0000000914147223 */ /* 0x004fc60000000017 */
[----:B------:R-:W1:Y:S01]  /*0660*/  LDS R23, [R2+0x1a00] ;  /* 0x001a000002177984 */ /* 0x000e620000000800 */
[----:B0-----:R-:W-:-:S03]  /*0670*/  FFMA R25, R25, R10, R20 ;  /* 0x0000000a19197223 */ /* 0x001fc60000000014 */
[----:B------:R-:W-:Y:S01]  /*0680*/  LDS R20, [R2+0x1d00] ;  /* 0x001d000002147984 */ /* 0x000fe20000000800 */
[----:B------:R-:W-:-:S03]  /*0690*/  FFMA R29, R24, R11, R25 ;  /* 0x0000000b181d7223 */ /* 0x000fc60000000019 */
[----:B------:R-:W-:Y:S04]  /*06a0*/  LDS R25, [R2+0x1c00] ;  /* 0x001c000002197984 */ /* 0x000fe80000000800 */
[----:B------:R-:W0:Y:S01]  /*06b0*/  LDS.128 R8, [R3+0x70] ;  /* 0x0000700003087984 */ /* 0x000e220000000c00 */
[----:B---3--:R-:W-:-:S03]  /*06c0*/  FFMA R27, R12, R27, R29 ;  /* 0x0000001b0c1b7223 */ /* 0x008fc6000000001d */
[----:B------:R-:W-:Y:S01]  /*06d0*/  LDS R24, [R2+0x1f00] ;  /* 0x001f000002187984 */ /* 0x000fe20000000800 */
[----:B------:R-:W-:-:S03]  /*06e0*/  FFMA R22, R22, R13, R27 ;  /* 0x0000000d16167223 */ /* 0x000fc6000000001b */
[----:B------:R-:W2:Y:S01]  /*06f0*/  LDS R27, [R2+0x1e00] ;  /* 0x001e0000021b7984 */ /* 0x000ea20000000800 */
[----:B-1----:R-:W-:-:S03]  /*0700*/  FFMA R23, R23, R14, R22 ;  /* 0x0000000e17177223 */ /* 0x002fc60000000016 */
[----:B------:R-:W-:Y:S01]  /*0710*/  LDS R22, [R2+0x2100] ;  /* 0x0021000002167984 */ /* 0x000fe20000000800 */
[----:B------:R-:W-:-:S03]  /*0720*/  FFMA R29, R26, R15, R23 ;  /* 0x0000000f1a1d7223 */ /* 0x000fc60000000017 */
[----:B------:R-:W-:Y:S04]  /*0730*/  LDS R23, [R2+0x2000] ;  /* 0x0020000002177984 */ /* 0x000fe80000000800 */
[----:B------:R-:W1:Y:S04]  /*0740*/  LDS.128 R12, [R3+0x80] ;  /* 0x00008000030c7984 */ /* 0x000e680000000c00 */
[----:B------:R-:W-:Y:S01]  /*0750*/  LDS R26, [R2+0x2300] ;  /* 0x00230000021a7984 */ /* 0x000fe20000000800 */
[----:B0-----:R-:W-:-:S03]  /*0760*/  FFMA R25, R8, R25, R29 ;  /* 0x0000001908197223 */ /* 0x001fc6000000001d */
[----:B------:R-:W0:Y:S01]  /*0770*/  LDS R29, [R2+0x2200] ;  /* 0x00220000021d7984 */ /* 0x000e220000000800 */
[----:B------:R-:W-:-:S03]  /*0780*/  FFMA R20, R20, R9, R25 ;  /* 0x0000000914147223 */ /* 0x000fc60000000019 */
[----:B------:R-:W-:Y:S01]  /*0790*/  LDS R25, [R2+0x2400] ;  /* 0x0024000002197984 */ /* 0x000fe20000000800 */
[----:B--2---:R-:W-:-:S03]  /*07a0*/  FFMA R27, R27, R10, R20 ;  /* 0x0000000a1b1b7223 */ /* 0x004fc60000000014 */
[----:B------:R-:W-:Y:S01]  /*07b0*/  LDS R20, [R2+0x2500] ;  /* 0x0025000002147984 */ /* 0x000fe20000000800 */
[----:B------:R-:W-:-:S03]  /*07c0*/  FFMA R27, R24, R11, R27 ;  /* 0x0000000b181b7223 */ /* 0x000fc6000000001b */
[----:B------:R-:W2:Y:S04]  /*07d0*/  LDS.128 R8, [R3+0x90] ;  /* 0x0000900003087984 */ /* 0x000ea80000000c00 */
[----:B------:R-:W-:Y:S01]  /*07e0*/  LDS R24, [R2+0x2700] ;  /* 0x0027000002187984 */ /* 0x000fe20000000800 */
[----:B-1----:R-:W-:-:S03]  /*07f0*/  FFMA R23, R12, R23, R27 ;  /* 0x000000170c177223 */ /* 0x002fc6000000001b */
[----:B------:R-:W1:Y:S01]  /*0800*/  LDS R27, [R2+0x2600] ;  /* 0x00260000021b7984 */ /* 0x000e620000000800 */
[----:B------:R-:W-:-:S03]  /*0810*/  FFMA R22, R22, R13, R23 ;  /* 0x0000000d16167223 */ /* 0x000fc60000000017 */
[----:B------:R-:W-:Y:S01]  /*0820*/  LDS R23, [R2+0x2800] ;  /* 0x0028000002177984 */ /* 0x000fe20000000800 */
[----:B0-----:R-:W-:-:S03]  /*0830*/  FFMA R29, R29, R14, R22 ;  /* 0x0000000e1d1d7223 */ /* 0x001fc60000000016 */
[----:B------:R-:W-:Y:S01]  /*0840*/  LDS R22, [R2+0x2900] ;  /* 0x0029000002167984 */ /* 0x000fe20000000800 */
[----:B------:R-:W-:-:S03]  /*0850*/  FFMA R29, R26, R15, R29 ;  /* 0x0000000f1a1d7223 */ /* 0x000fc6000000001d */
[----:B------:R-:W0:Y:S04]  /*0860*/  LDS.128 R12, [R3+0xa0] ;  /* 0x0000a000030c7984 */ /* 0x000e280000000c00 */
[----:B------:R-:W-:Y:S01]  /*0870*/  LDS R26, [R2+0x2b00] ;  /* 0x002b0000021a7984 */ /* 0x000fe20000000800 */
[----:B--2---:R-:W-:-:S04]  /*0880*/  FFMA R25, R8, R25, R29 ;  /* 0x0000001908197223 */ /* 0x004fc8000000001d */
[----:B------:R-:W-:Y:S02]  /*0890*/  FFMA R20, R20, R9, R25 ;  /* 0x0000000914147223 */ /* 0x000fe40000000019 */
[----:B------:R-:W2:Y:S02]  /*08a0*/  LDS R25, [R2+0x2a00] ;  /* 0x002a000002197984 */ /* 0x000ea40000000800 */
[----:B-1----:R-:W-:Y:S02]  /*08b0*/  FFMA R27, R27, R10, R20 ;  /* 0x0000000a1b1b7223 */ /* 0x002fe40000000014 */
[----:B------:R-:W-:Y:S02]  /*08c0*/  LDS R20, [R2+0x2d00] ;  /* 0x002d000002147984 */ /* 0x000fe40000000800 */
[----:B------:R-:W-:Y:S02]  /*08d0*/  FFMA R29, R24, R11, R27 ;  /* 0x0000000b181d7223 */ /* 0x000fe4000000001b */
[----:B------:R-:W-:Y:S04]  /*08e0*/  LDS R27, [R2+0x2c00] ;  /* 0x002c0000021b7984 */ /* 0x000fe80000000800 */
[----:B------:R-:W1:Y:S04]  /*08f0*/  LDS.128 R8, [R3+0xb0] ;  /* 0x0000b00003087984 */ /* 0x000e680000000c00 */
[----:B------:R-:W-:Y:S01]  /*0900*/  LDS R24, [R2+0x3100] ;  /* 0x0031000002187984 */ /* 0x000fe20000000800 */
[----:B0-----:R-:W-:-:S03]  /*0910*/  FFMA R23, R12, R23, R29 ;  /* 0x000000170c177223 */ /* 0x001fc6000000001d */
[----:B------:R-:W0:Y:S01]  /*0920*/  LDS R29, [R2+0x2e00] ;  /* 0x002e0000021d7984 */ /* 0x000e220000000800 */
[----:B------:R-:W-:-:S03]  /*0930*/  FFMA R12, R22, R13, R23 ;  /* 0x0000000d160c7223 */ /* 0x000fc60000000017 */
[----:B------:R-:W3:Y:S04]  /*0940*/  LDS R22, [R2+0x2f00] ;  /* 0x002f000002167984 */ /* 0x000ee80000000800 */
[----:B------:R-:W-:Y:S01]  /*0950*/  LDS R23, [R2+0x3000] ;  /* 0x0030000002177984 */ /* 0x000fe20000000800 */
[----:B--2---:R-:W-:-:S04]  /*0960*/  FFMA R25, R25, R14, R12 ;  /* 0x0000000e19197223 */ /* 0x004fc8000000000c */
[----:B------:R-:W-:Y:S02]  /*0970*/  FFMA R25, R26, R15, R25 ;  /* 0x0000000f1a197223 */ /* 0x000fe40000000019 */
        /* <DEDUP_REMOVED lines=8> */
[----:B---3--:R-:W-:-:S03]  /*0a00*/  FFMA R29, R22, R11, R29 ;  /* 0x0000000b161d7223 */ /* 0x008fc6000000001d */
[----:B------:R-:W0:Y:S04]  /*0a10*/  LDS.128 R8, [R3+0xd0] ;  /* 0x0000d00003087984 */ /* 0x000e280000000c00 */
[----:B------:R-:W-:Y:S01]  /*0a20*/  LDS R22, [R2+0x3900] ;  /* 0x0039000002167984 */ /* 0x000fe20000000800 */
[----:B--2---:R-:W-:-:S04]  /*0a30*/  FFMA R23, R12, R23, R29 ;  /* 0x000000170c177223 */ /* 0x004fc8000000001d */
[----:B------:R-:W-:Y:S02]  /*0a40*/  FFMA R24, R24, R13, R23 ;  /* 0x0000000d18187223 */ /* 0x000fe40000000017 */
[----:B------:R-:W2:Y:S02]  /*0a50*/  LDS R23, [R2+0x3600] ;  /* 0x0036000002177984 */ /* 0x000ea40000000800 */
[----:B-1----:R-:W-:Y:S02]  /*0a60*/  FFMA R27, R27, R14, R24 ;  /* 0x0000000e1b1b7223 */ /* 0x002fe40000000018 */
[----:B------:R-:W1:Y:S02]  /*0a70*/  LDS R24, [R2+0x3700] ;  /* 0x0037000002187984 */ /* 0x000e640000000800 */
[----:B------:R-:W-:Y:S02]  /*0a80*/  FFMA R29, R26, R15, R27 ;  /* 0x0000000f1a1d7223 */ /* 0x000fe4000000001b */
[----:B------:R-:W-:Y:S04]  /*0a90*/  LDS R27, [R2+0x3800] ;  /* 0x00380000021b7984 */ /* 0x000fe80000000800 */
[----:B------:R-:W3:Y:S04]  /*0aa0*/  LDS.128 R12, [R3+0xe0] ;  /* 0x0000e000030c7984 */ /* 0x000ee80000000c00 */
[----:B------:R-:W-:Y:S01]  /*0ab0*/  LDS R26, [R2+0x3e00] ;  /* 0x003e0000021a7984 */ /* 0x000fe20000000800 */
[----:B0-----:R-:W-:-:S04]  /*0ac0*/  FFMA R25, R8, R25, R29 ;  /* 0x0000001908197223 */ /* 0x001fc8000000001d */
[----:B------:R-:W-:Y:S02]  /*0ad0*/  FFMA R20, R20, R9, R25 ;  /* 0x0000000914147223 */ /* 0x000fe40000000019 */
[----:B------:R-:W0:Y:S02]  /*0ae0*/  LDS R25, [R2+0x3a00] ;  /* 0x003a000002197984 */ /* 0x000e240000000800 */
[----:B--2---:R-:W-:Y:S02]  /*0af0*/  FFMA R23, R23, R10, R20 ;  /* 0x0000000a17177223 */ /* 0x004fe40000000014 */
[----:B------:R-:W2:Y:S02]  /*0b00*/  LDS R20, [R2+0x3b00] ;  /* 0x003b000002147984 */ /* 0x000ea40000000800 */
[----:B-1----:R-:W-:Y:S02]  /*0b10*/  FFMA R29, R24, R11, R23 ;  /* 0x0000000b181d7223 */ /* 0x002fe40000000017 */
[----:B------:R-:W-:Y:S04]  /*0b20*/  LDS R23, [R2+0x3c00] ;  /* 0x003c000002177984 */ /* 0x000fe80000000800 */
[----:B------:R-:W1:Y:S01]  /*0b30*/  LDS.128 R8, [R3+0xf0] ;  /* 0x0000f00003087984 */ /* 0x000e620000000c00 */
[----:B---3--:R-:W-:-:S03]  /*0b40*/  FFMA R27, R12, R27, R29 ;  /* 0x0000001b0c1b7223 */ /* 0x008fc6000000001d */
[----:B------:R-:W3:Y:S01]  /*0b50*/  LDS R12, [R2+0x3d00] ;  /* 0x003d0000020c7984 */ /* 0x000ee20000000800 */
[----:B------:R-:W-:-:S03]  /*0b60*/  FFMA R24, R22, R13, R27 ;  /* 0x0000000d16187223 */ /* 0x000fc6000000001b */
[----:B------:R-:W4:Y:S01]  /*0b70*/  LDS R22, [R2+0x3f00] ;  /* 0x003f000002167984 */ /* 0x000f220000000800 */
[----:B------:R-:W-:Y:S01]  /*0b80*/  UIADD3 UR4, UPT, UPT, UR4, 0x40, URZ ;  /* 0x0000004004047890 */ /* 0x000fe2000fffe0ff */
[----:B------:R-:W-:Y:S05]  /*0b90*/  BAR.SYNC.DEFER_BLOCKING 0x0 ;  /* 0x0000000000007b1d */ /* 0x000fea0000010000 */
[----:B------:R-:W-:Y:S01]  /*0ba0*/  ISETP.LE.AND P0, PT, R6, UR4, PT ;  /* 0x0000000406007c0c */ /* 0x000fe2000bf03270 */
[----:B0-----:R-:W-:-:S04]  /*0bb0*/  FFMA R25, R25, R14, R24 ;  /* 0x0000000e19197223 */ /* 0x001fc80000000018 */
[----:B--2---:R-:W-:-:S04]  /*0bc0*/  FFMA R15, R20, R15, R25 ;  /* 0x0000000f140f7223 */ /* 0x004fc80000000019 */
[----:B-1----:R-:W-:-:S04]  /*0bd0*/  FFMA R15, R8, R23, R15 ;  /* 0x00000017080f7223 */ /* 0x002fc8000000000f */
[----:B---3--:R-:W-:-:S04]  /*0be0*/  FFMA R9, R12, R9, R15 ;  /* 0x000000090c097223 */ /* 0x008fc8000000000f */
[----:B------:R-:W-:Y:S01]  /*0bf0*/  FFMA R9, R26, R10, R9 ;  /* 0x0000000a1a097223 */ /* 0x000fe20000000009 */
[----:B------:R-:W-:Y:S02]  /*0c00*/  IADD3 R16, PT, PT, R16, 0x40, RZ ;  /* 0x0000004010107810 */ /* 0x000fe40007ffe0ff */
[----:B------:R-:W-:Y:S01]  /*0c10*/  IADD3 R19, PT, PT, R19, 0x40, RZ ;  /* 0x0000004013137810 */ /* 0x000fe20007ffe0ff */
[----:B----4-:R-:W-:Y:S01]  /*0c20*/  FFMA R25, R22, R11, R9 ;  /* 0x0000000b16197223 */ /* 0x010fe20000000009 */
[----:B------:R-:W-:Y:S02]  /*0c30*/  IADD3 R7, PT, PT, R7, 0x40, RZ ;  /* 0x0000004007077810 */ /* 0x000fe40007ffe0ff */
[----:B------:R-:W-:Y:S01]  /*0c40*/  LEA R17, R6, R17, 0x6 ;  /* 0x0000001106117211 */ /* 0x000fe200078e30ff */
[----:B------:R-:W-:Y:S06]  /*0c50*/  @!P0 BRA `(.L_x_1) ;  /* 0xfffffff400608947 */ /* 0x000fec000383ffff */
.L_x_0:
[----:B------:R-:W-:-:S04]  /*0c60*/  VIMNMX R3, PT, PT, R18, R21, !PT ;  /* 0x0000001512037248 */ /* 0x000fc80007fe0100 */
[----:B------:R-:W-:-:S13]  /*0c70*/  ISETP.GE.AND P0, PT, R3, R6, PT ;  /* 0x000000060300720c */ /* 0x000fda0003f06270 */
[----:B------:R-:W-:Y:S05]  /*0c80*/  @P0 EXIT ;  /* 0x000000000000094d */ /* 0x000fea0003800000 */
[----:B------:R-:W0:Y:S01]  /*0c90*/  LDC.64 R2, c[0x0][0x398] ;  /* 0x0000e600ff027b82 */ /* 0x000e220000000a00 */
[----:B------:R-:W-:-:S04]  /*0ca0*/  IMAD R21, R18, R6, R21 ;  /* 0x0000000612157224 */ /* 0x000fc800078e0215 */
[----:B0-----:R-:W-:-:S05]  /*0cb0*/  IMAD.WIDE R2, R21, 0x4, R2 ;  /* 0x0000000415027825 */ /* 0x001fca00078e0202 */
[----:B------:R-:W-:Y:S01]  /*0cc0*/  STG.E desc[UR8][R2.64], R25 ;  /* 0x0000001902007986 */ /* 0x000fe2000c101908 */
[----:B------:R-:W-:Y:S05]  /*0cd0*/  EXIT ;  /* 0x000000000000794d */ /* 0x000fea0003800000 */
.L_x_2:
[----:B------:R-:W-:-:S00]  /*0ce0*/  BRA `(.L_x_2) ;  /* 0xfffffffc00fc7947 */ /* 0x000fc0000383ffff */
[----:B------:R-:W-:-:S00]  /*0cf0*/  NOP ;  /* 0x0000000000007918 */ /* 0x000fc00000000000 */
        /* <DEDUP_REMOVED lines=8> */
.L_x_13:


//--------------------- .text._Z9matmul_v2iPKfS0_Pf --------------------------
	.section	.text._Z9matmul_v2iPKfS0_Pf,"ax",@progbits
	.align	128
        .global         _Z9matmul_v2iPKfS0_Pf
        .type           _Z9matmul_v2iPKfS0_Pf,@function
        .size           _Z9matmul_v2iPKfS0_Pf,(.L_x_14 - _Z9matmul_v2iPKfS0_Pf)
        .other          _Z9matmul_v2iPKfS0_Pf,@"STO_CUDA_ENTRY STV_DEFAULT"
_Z9matmul_v2iPKfS0_Pf:
.text._Z9matmul_v2iPKfS0_Pf:
[----:B------:R-:W-:Y:S01]  /*0000*/  LDC R1, c[0x0][0x37c] ;  /* 0x0000df00ff017b82 */ /* 0x000fe20000000800 */
[----:B------:R-:W0:Y:S07]  /*0010*/  S2R R3, SR_TID.X ;  /* 0x0000000000037919 */ /* 0x000e2e0000002100 */
[----:B------:R-:W0:Y:S01]  /*0020*/  LDC R0, c[0x0][0x360] ;  /* 0x0000d800ff007b82 */ /* 0x000e220000000800 */
[----:B------:R-:W1:Y:S01]  /*0030*/  LDCU UR20, c[0x0][0x380] ;  /* 0x00007000ff1477ac */ /* 0x000e620008000800 */
[----:B------:R-:W2:Y:S06]  /*0040*/  S2R R2, SR_TID.Y ;  /* 0x0000000000027919 */ /* 0x000eac0000002200 */
[----:B------:R-:W0:Y:S08]  /*0050*/  S2UR UR4, SR_CTAID.X ;  /* 0x00000000000479c3 */ /* 0x000e300000002500 */
[----:B------:R-:W2:Y:S08]  /*0060*/  S2UR UR5, SR_CTAID.Y ;  /* 0x00000000000579c3 */ /* 0x000eb00000002600 */
[----:B------:R-:W2:Y:S01]  /*0070*/  LDC R13, c[0x0][0x364] ;  /* 0x0000d900ff0d7b82 */ /* 0x000ea20000000800 */
[----:B0-----:R-:W-:-:S02]  /*0080*/  IMAD R0, R0, UR4, R3 ;  /* 0x0000000400007c24 */ /* 0x001fc4000f8e0203 */
[----:B--2---:R-:W-:-:S05]  /*0090*/  IMAD R13, R13, UR5, R2 ;  /* 0x000000050d0d7c24 */ /* 0x004fca000f8e0202 */
[----:B------:R-:W-:-:S04]  /*00a0*/  VIMNMX R2, PT, PT, R0, R13, !PT ;  /* 0x0000000d00027248 */ /* 0x000fc80007fe0100 */
[----:B-1----:R-:W-:-:S13]  /*00b0*/  ISETP.GE.AND P0, PT, R2, UR20, PT ;  /* 0x0000001402007c0c */ /* 0x002fda000bf06270 */
[----:B------:R-:W-:Y:S05]  /*00c0*/  @P0 EXIT ;  /* 0x000000000000094d */ /* 0x000fea0003800000 */
[----:B------:R-:W-:Y:S01]  /*00d0*/  UISETP.GE.U32.AND UP0, UPT, UR20, 0x8, UPT ;  /* 0x000000081400788c */ /* 0x000fe2000bf06070 */
[----:B------:R-:W-:Y:S02]  /*00e0*/  HFMA2 R12, -RZ, RZ, 0, 0 ;  /* 0x00000000ff0c7431 */ /* 0x000fe400000001ff */
[----:B------:R-:W-:Y:S01]  /*00f0*/  IMAD R13, R13, UR20, RZ ;  /* 0x000000140d0d7c24 */ /* 0x000fe2000f8e02ff */
[----:B------:R-:W-:Y:S01]  /*0100*/  UMOV UR4, URZ ;  /* 0x000000ff00047c82 */ /* 0x000fe20008000000 */
[----:B------:R-:W0:Y:S04]  /*0110*/  LDCU.64 UR18, c[0x0][0x358] ;  /* 0x00006b00ff1277ac */ /* 0x000e280008000a00 */
[----:B------:R-:W-:Y:S05]  /*0120*/  BRA.U !UP0, `(.L_x_3) ;  /* 0x0000000508007547 */ /* 0x000fea000b800000 */
[----:B------:R-:W1:Y:S01]  /*0130*/  LDC.64 R2, c[0x0][0x388] ;  /* 0x0000e200ff027b82 */ /* 0x000e620000000a00 */
[----:B------:R-:W2:Y:S01]  /*0140*/  LDCU.64 UR22, c[0x0][0x390] ;  /* 0x00007200ff1677ac */ /* 0x000ea20008000a00 */
[----:B------:R-:W-:Y:S02]  /*0150*/  MOV R12, RZ ;  /* 0x000000ff000c7202 */ /* 0x000fe40000000f00 */
[----:B------:R-:W-:Y:S01]  /*0160*/  MOV R14, R0 ;  /* 0x00000000000e7202 */ /* 0x000fe20000000f00 */
[----:B------:R-:W-:-:S04]  /*0170*/  ULOP3.LUT UR4, UR20, 0x7ffffff8, URZ, 0xc0, !UPT ;  /* 0x7ffffff814047892 */ /* 0x000fc8000f8ec0ff */
[----:B------:R-:W-:Y:S02]  /*0180*/  UIADD3 UR5, UPT, UPT, -UR4, URZ, URZ ;  /* 0x000000ff04057290 */ /* 0x000fe4000fffe1ff */
[----:B--2---:R-:W-:Y:S02]  /*0190*/  UIMAD.WIDE UR6, UR20, 0x8, UR22 ;  /* 0x00000008140678a5 */ /* 0x004fe4000f8e0216 */
[----:B------:R-:W-:Y:S02]  /*01a0*/  UIMAD.WIDE UR8, UR20, 0xc, UR22 ;  /* 0x0000000c140878a5 */ /* 0x000fe4000f8e0216 */
[----:B------:R-:W-:Y:S01]  /*01b0*/  UIMAD.WIDE UR10, UR20, 0x10, UR22 ;  /* 0x00000010140a78a5 */ /* 0x000fe2000f8e0216 */
[----:B-1----:R-:W-:Y:S01]  /*01c0*/  IMAD.WIDE.U32 R2, R13, 0x4, R2 ;  /* 0x000000040d027825 */ /* 0x002fe200078e0002 */
[----:B------:R-:W-:Y:S02]  /*01d0*/  UIMAD.WIDE UR12, UR20, 0x14, UR22 ;  /* 0x00000014140c78a5 */ /* 0x000fe4000f8e0216 */
[----:B------:R-:W-:Y:S01]  /*01e0*/  UIMAD.WIDE UR14, UR20, 0x18, UR22 ;  /* 0x00000018140e78a5 */ /* 0x000fe2000f8e0216 */
[----:B------:R-:W-:Y:S01]  /*01f0*/  IADD3 R2, P0, PT, R2, 0x10, RZ ;  /* 0x0000001002027810 */ /* 0x000fe20007f1e0ff */
[----:B------:R-:W-:-:S03]  /*0200*/  UIMAD.WIDE UR16, UR20, 0x1c, UR22 ;  /* 0x0000001c141078a5 */ /* 0x000fc6000f8e0216 */
[----:B------:R-:W-:-:S09]  /*0210*/  IADD3.X R3, PT, PT, RZ, R3, RZ, P0, !PT ;  /* 0x00000003ff037210 */ /* 0x000fd200007fe4ff */
.L_x_4:
[----:B------:R-:W-:Y:S01]  /*0220*/  UIMAD.WIDE UR24, UR20, 0x4, UR22 ;  /* 0x00000004141878a5 */ /* 0x000fe2000f8e0216 */
[----:B------:R-:W-:Y:S01]  /*0230*/  MOV R23, 0x4 ;  /* 0x0000000400177802 */ /* 0x000fe20000000f00 */
[----:B------:R-:W-:Y:S01]  /*0240*/  HFMA2 R25, -RZ, RZ, 0, 2.384185791015625e-07 ;  /* 0x00000004ff197431 */ /* 0x000fe200000001ff */
[----:B0-----:R-:W2:Y:S03]  /*0250*/  LDG.E R21, desc[UR18][R2.64+-0x10] ;  /* 0xfffff01202157981 */ /* 0x001ea6000c1e1900 */
[----:B------:R-:W-:Y:S01]  /*0260*/  IMAD.WIDE R22, R14, R23, UR22 ;  /* 0x000000160e167e25 */ /* 0x000fe2000f8e0217 */
[----:B------:R-:W-:Y:S01]  /*0270*/  MOV R8, UR24 ;  /* 0x0000001800087c02 */ /* 0x000fe20008000f00 */
[----:B------:R-:W3:Y:S01]  /*0280*/  LDG.E R19, desc[UR18][R2.64+-0xc] ;  /* 0xfffff41202137981 */ /* 0x000ee2000c1e1900 */
[----:B------:R-:W-:-:S03]  /*0290*/  MOV R9, UR25 ;  /* 0x0000001900097c02 */ /* 0x000fc60008000f00 */
[----:B------:R-:W2:Y:S01]  /*02a0*/  LDG.E R22, desc[UR18][R22.64] ;  /* 0x0000001216167981 */ /* 0x000ea2000c1e1900 */
[----:B------:R-:W-:Y:S02]  /*02b0*/  IMAD.MOV.U32 R11, RZ, RZ, 0x4 ;  /* 0x00000004ff0b7424 */ /* 0x000fe400078e00ff */
[----:B------:R-:W-:-:S04]  /*02c0*/  IMAD.WIDE R8, R14, 0x4, R8 ;  /* 0x000000040e087825 */ /* 0x000fc800078e0208 */
[----:B------:R-:W-:Y:S01]  /*02d0*/  HFMA2 R7, -RZ, RZ, 0, 2.384185791015625e-07 ;  /* 0x00000004ff077431 */ /* 0x000fe200000001ff */
[----:B------:R-:W-:Y:S01]  /*02e0*/  MOV R5, 0x4 ;  /* 0x0000000400057802 */ /* 0x000fe20000000f00 */
[----:B------:R-:W4:Y:S01]  /*02f0*/  LDG.E R17, desc[UR18][R2.64+-0x8] ;  /* 0xfffff81202117981 */ /* 0x000f22000c1e1900 */
[----:B------:R-:W-:-:S03]  /*0300*/  IMAD.WIDE R24, R14, R25, UR6 ;  /* 0x000000060e187e25 */ /* 0x000fc6000f8e0219 */
[----:B------:R0:W3:Y:S01]  /*0310*/  LDG.E R20, desc[UR18][R8.64] ;  /* 0x0000001208147981 */ /* 0x0000e2000c1e1900 */
[----:B------:R-:W-:-:S03]  /*0320*/  IMAD.WIDE R10, R14, R11, UR8 ;  /* 0x000000080e0a7e25 */ /* 0x000fc6000f8e020b */
[----:B------:R-:W4:Y:S01]  /*0330*/  LDG.E R18, desc[UR18][R24.64] ;  /* 0x0000001218127981 */ /* 0x000f22000c1e1900 */
[----:B------:R-:W-:-:S04]  /*0340*/  IMAD.WIDE R4, R14, R5, UR10 ;  /* 0x0000000a0e047e25 */ /* 0x000fc8000f8e0205 */
[----:B------:R-:W-:Y:S01]  /*0350*/  HFMA2 R27, -RZ, RZ, 0, 2.384185791015625e-07 ;  /* 0x00000004ff1b7431 */ /* 0x000fe200000001ff */
[----:B------:R1:W5:Y:S01]  /*0360*/  LDG.E R16, desc[UR18][R10.64] ;  /* 0x000000120a107981 */ /* 0x000362000c1e1900 */
[C---:B------:R-:W-:Y:S01]  /*0370*/  IMAD.WIDE R6, R14.reuse, R7, UR12 ;  /* 0x0000000c0e067e25 */ /* 0x040fe2000f8e0207 */
[----:B0-----:R-:W-:Y:S02]  /*0380*/  MOV R9, 0x4 ;  /* 0x0000000400097802 */ /* 0x001fe40000000f00 */
[----:B------:R-:W5:Y:S04]  /*0390*/  LDG.E R15, desc[UR18][R2.64+-0x4] ;  /* 0xfffffc12020f7981 */ /* 0x000f68000c1e1900 */
[----:B------:R0:W5:Y:S01]  /*03a0*/  LDG.E R4, desc[UR18][R4.64] ;  /* 0x0000001204047981 */ /* 0x000162000c1e1900 */
[----:B------:R-:W-:-:S03]  /*03b0*/  IMAD.WIDE R8, R14, R9, UR14 ;  /* 0x0000000e0e087e25 */ /* 0x000fc6000f8e0209 */
[----:B------:R-:W5:Y:S01]  /*03c0*/  LDG.E R23, desc[UR18][R2.64] ;  /* 0x0000001202177981 */ /* 0x000f62000c1e1900 */
[----:B-1----:R-:W-:-:S03]  /*03d0*/  IMAD.WIDE R10, R14, R27, UR16 ;  /* 0x000000100e0a7e25 */ /* 0x002fc6000f8e021b */
[----:B------:R-:W5:Y:S04]  /*03e0*/  LDG.E R7, desc[UR18][R6.64] ;  /* 0x0000001206077981 */ /* 0x000f68000c1e1900 */
[----:B------:R-:W5:Y:S04]  /*03f0*/  LDG.E R24, desc[UR18][R2.64+0x4] ;  /* 0x0000041202187981 */ /* 0x000f68000c1e1900 */
[----:B------:R-:W5:Y:S04]  /*0400*/  LDG.E R8, desc[UR18][R8.64] ;  /* 0x0000001208087981 */ /* 0x000f68000c1e1900 */
[----:B------:R-:W5:Y:S04]  /*0410*/  LDG.E R25, desc[UR18][R2.64+0x8] ;  /* 0x0000081202197981 */ /* 0x000f68000c1e1900 */
[----:B------:R-:W5:Y:S04]  /*0420*/  LDG.E R10, desc[UR18][R10.64] ;  /* 0x000000120a0a7981 */ /* 0x000f68000c1e1900 */
[----:B------:R1:W5:Y:S01]  /*0430*/  LDG.E R27, desc[UR18][R2.64+0xc] ;  /* 0x00000c12021b7981 */ /* 0x000362000c1e1900 */
[----:B------:R-:W-:-:S04]  /*0440*/  UIADD3 UR5, UPT, UPT, UR5, 0x8, URZ ;  /* 0x0000000805057890 */ /* 0x000fc8000fffe0ff */
[----:B------:R-:W-:Y:S01]  /*0450*/  UISETP.NE.AND UP0, UPT, UR5, URZ, UPT ;  /* 0x000000ff0500728c */ /* 0x000fe2000bf05270 */
[----:B0-----:R-:W-:Y:S02]  /*0460*/  MOV R5, UR20 ;  /* 0x0000001400057c02 */ /* 0x001fe40008000f00 */
[----:B-1----:R-:W-:-:S03]  /*0470*/  IADD3 R2, P0, PT, R2, 0x20, RZ ;  /* 0x0000002002027810 */ /* 0x002fc60007f1e0ff */
[----:B------:R-:W-:Y:S01]  /*0480*/  IMAD R14, R5, 0x8, R14 ;  /* 0x00000008050e7824 */ /* 0x000fe200078e020e */
[----:B------:R-:W-:Y:S01]  /*0490*/  IADD3.X R3, PT, PT, RZ, R3, RZ, P0, !PT ;  /* 0x00000003ff037210 */ /* 0x000fe200007fe4ff */
[----:B--2---:R-:W-:-:S04]  /*04a0*/  FFMA R22, R21, R22, R12 ;  /* 0x0000001615167223 */ /* 0x004fc8000000000c */
[----:B---3--:R-:W-:-:S04]  /*04b0*/  FFMA R20, R19, R20, R22 ;  /* 0x0000001413147223 */ /* 0x008fc80000000016 */
[----:B----4-:R-:W-:-:S04]  /*04c0*/  FFMA R18, R17, R18, R20 ;  /* 0x0000001211127223 */ /* 0x010fc80000000014 */
[----:B-----5:R-:W-:-:S04]  /*04d0*/  FFMA R16, R15, R16, R18 ;  /* 0x000000100f107223 */ /* 0x020fc80000000012 */
[----:B------:R-:W-:-:S04]  /*04e0*/  FFMA R23, R23, R4, R16 ;  /* 0x0000000417177223 */ /* 0x000fc80000000010 */
[----:B------:R-:W-:-:S04]  /*04f0*/  FFMA R24, R24, R7, R23 ;  /* 0x0000000718187223 */ /* 0x000fc80000000017 */
[----:B------:R-:W-:-:S04]  /*0500*/  FFMA R8, R25, R8, R24 ;  /* 0x0000000819087223 */ /* 0x000fc80000000018 */
[----:B------:R-:W-:Y:S01]  /*0510*/  FFMA R12, R27, R10, R8 ;  /* 0x0000000a1b0c7223 */ /* 0x000fe20000000008 */
[----:B------:R-:W-:Y:S06]  /*0520*/  BRA.U UP0, `(.L_x_4) ;  /* 0xfffffffd003c7547 */ /* 0x000fec000b83ffff */
.L_x_3:
[----:B------:R-:W-:-:S04]  /*0530*/  ULOP3.LUT UR6, UR20, 0x7, URZ, 0xc0, !UPT ;  /* 0x0000000714067892 */ /* 0x000fc8000f8ec0ff */
[----:B------:R-:W-:-:S09]  /*0540*/  UISETP.NE.AND UP0, UPT, UR6, URZ, UPT ;  /* 0x000000ff0600728c */ /* 0x000fd2000bf05270 */
[----:B------:R-:W-:Y:S05]  /*0550*/  BRA.U !UP0, `(.L_x_5) ;  /* 0x0000000508407547 */ /* 0x000fea000b800000 */
[----:B------:R-:W-:Y:S02]  /*0560*/  UISETP.GE.U32.AND UP0, UPT, UR6, 0x4, UPT ;  /* 0x000000040600788c */ /* 0x000fe4000bf06070 */
[----:B------:R-:W-:-:S04]  /*0570*/  ULOP3.LUT UR5, UR20, 0x3, URZ, 0xc0, !UPT ;  /* 0x0000000314057892 */ /* 0x000fc8000f8ec0ff */
[----:B------:R-:W-:-:S03]  /*0580*/  UISETP.NE.AND UP1, UPT, UR5, URZ, UPT ;  /* 0x000000ff0500728c */ /* 0x000fc6000bf25270 */
[----:B------:R-:W-:Y:S08]  /*0590*/  BRA.U !UP0, `(.L_x_6) ;  /* 0x00000001087c7547 */ /* 0x000ff0000b800000 */
[----:B------:R-:W1:Y:S01]  /*05a0*/  LDC.64 R6, c[0x0][0x390] ;  /* 0x0000e400ff067b82 */ /* 0x000e620000000a00 */
[----:B------:R-:W2:Y:S01]  /*05b0*/  LDCU.64 UR6, c[0x0][0x388] ;  /* 0x00007100ff0677ac */ /* 0x000ea20008000a00 */
[----:B------:R-:W-:Y:S02]  /*05c0*/  MOV R9, UR4 ;  /* 0x0000000400097c02 */ /* 0x000fe40008000f00 */
[C---:B------:R-:W-:Y:S02]  /*05d0*/  IADD3 R3, PT, PT, R13.reuse, UR4, RZ ;  /* 0x000000040d037c10 */ /* 0x040fe4000fffe0ff */
[----:B------:R-:W-:Y:S01]  /*05e0*/  IADD3 R10, P0, PT, R13, UR4, RZ ;  /* 0x000000040d0a7c10 */ /* 0x000fe2000ff1e0ff */
[----:B------:R-:W-:Y:S01]  /*05f0*/  IMAD R9, R9, UR20, R0 ;  /* 0x0000001409097c24 */ /* 0x000fe2000f8e0200 */
[----:B------:R-:W3:Y:S01]  /*0600*/  LDC.64 R4, c[0x0][0x388] ;  /* 0x0000e200ff047b82 */ /* 0x000ee20000000a00 */
[----:B------:R-:W-:Y:S02]  /*0610*/  MOV R11, UR20 ;  /* 0x00000014000b7c02 */ /* 0x000fe40008000f00 */
[----:B------:R-:W-:Y:S01]  /*0620*/  MOV R15, UR20 ;  /* 0x00000014000f7c02 */ /* 0x000fe20008000f00 */
[----:B-1----:R-:W-:Y:S01]  /*0630*/  IMAD.WIDE R6, R9, 0x4, R6 ;  /* 0x0000000409067825 */ /* 0x002fe200078e0206 */
[----:B------:R-:W-:-:S05]  /*0640*/  MOV R9, UR20 ;  /* 0x0000001400097c02 */ /* 0x000fca0008000f00 */
[----:B------:R-:W-:Y:S02]  /*0650*/  IMAD.WIDE R8, R9, 0x4, R6 ;  /* 0x0000000409087825 */ /* 0x000fe400078e0206 */
[----:B0-----:R-:W4:Y:S02]  /*0660*/  LDG.E R6, desc[UR18][R6.64] ;  /* 0x0000001206067981 */ /* 0x001f24000c1e1900 */
[----:B---3--:R-:W-:Y:S01]  /*0670*/  IMAD.WIDE.U32 R4, R3, 0x4, R4 ;  /* 0x0000000403047825 */ /* 0x008fe200078e0004 */
[----:B------:R-:W-:Y:S01]  /*0680*/  IADD3.X R3, PT, PT, RZ, RZ, RZ, P0, !PT ;  /* 0x000000ffff037210 */ /* 0x000fe200007fe4ff */
[----:B------:R-:W3:Y:S01]  /*0690*/  LDG.E R17, desc[UR18][R8.64] ;  /* 0x0000001208117981 */ /* 0x000ee2000c1e1900 */
[----:B--2---:R-:W-:-:S03]  /*06a0*/  LEA R2, P0, R10, UR6, 0x2 ;  /* 0x000000060a027c11 */ /* 0x004fc6000f8010ff */
[----:B------:R-:W4:Y:S01]  /*06b0*/  LDG.E R5, desc[UR18][R4.64] ;  /* 0x0000001204057981 */ /* 0x000f22000c1e1900 */
[----:B------:R-:W-:Y:S01]  /*06c0*/  LEA.HI.X R3, R10, UR7, R3, 0x2, P0 ;  /* 0x000000070a037c11 */ /* 0x000fe200080f1403 */
[----:B------:R-:W-:-:S04]  /*06d0*/  IMAD.WIDE R10, R11, 0x4, R8 ;  /* 0x000000040b0a7825 */ /* 0x000fc800078e0208 */
[----:B------:R-:W3:Y:S01]  /*06e0*/  LDG.E R16, desc[UR18][R2.64+0x4] ;  /* 0x0000041202107981 */ /* 0x000ee2000c1e1900 */
[----:B------:R-:W-:-:S03]  /*06f0*/  IMAD.WIDE R14, R15, 0x4, R10 ;  /* 0x000000040f0e7825 */ /* 0x000fc600078e020a */
[----:B------:R-:W2:Y:S04]  /*0700*/  LDG.E R19, desc[UR18][R10.64] ;  /* 0x000000120a137981 */ /* 0x000ea8000c1e1900 */
[----:B------:R-:W2:Y:S04]  /*0710*/  LDG.E R18, desc[UR18][R2.64+0x8] ;  /* 0x0000081202127981 */ /* 0x000ea8000c1e1900 */
[----:B------:R-:W5:Y:S04]  /*0720*/  LDG.E R20, desc[UR18][R2.64+0xc] ;  /* 0x00000c1202147981 */ /* 0x000f68000c1e1900 */
[----:B------:R-:W5:Y:S01]  /*0730*/  LDG.E R14, desc[UR18][R14.64] ;  /* 0x000000120e0e7981 */ /* 0x000f62000c1e1900 */
[----:B------:R-:W-:Y:S01]  /*0740*/  UIADD3 UR4, UPT, UPT, UR4, 0x4, URZ ;  /* 0x0000000404047890 */ /* 0x000fe2000fffe0ff */
[----:B----4-:R-:W-:-:S04]  /*0750*/  FFMA R5, R5, R6, R12 ;  /* 0x0000000605057223 */ /* 0x010fc8000000000c */
[----:B---3--:R-:W-:-:S04]  /*0760*/  FFMA R5, R16, R17, R5 ;  /* 0x0000001110057223 */ /* 0x008fc80000000005 */
[----:B--2---:R-:W-:-:S04]  /*0770*/  FFMA R5, R18, R19, R5 ;  /* 0x0000001312057223 */ /* 0x004fc80000000005 */
[----:B-----5:R-:W-:-:S07]  /*0780*/  FFMA R12, R20, R14, R5 ;  /* 0x0000000e140c7223 */ /* 0x020fce0000000005 */
.L_x_6:
[----:B------:R-:W-:Y:S05]  /*0790*/  BRA.U !UP1, `(.L_x_5) ;  /* 0x0000000109b07547 */ /* 0x000fea000b800000 */
[----:B------:R-:W-:Y:S01]  /*07a0*/  UISETP.NE.AND UP0, UPT, UR5, 0x1, UPT ;  /* 0x000000010500788c */ /* 0x000fe2000bf05270 */
[----:B------:R-:W-:Y:S01]  /*07b0*/  MOV R7, UR4 ;  /* 0x0000000400077c02 */ /* 0x000fe20008000f00 */
[----:B------:R-:W-:Y:S02]  /*07c0*/  ULOP3.LUT UR5, UR20, 0x1, URZ, 0xc0, !UPT ;  /* 0x0000000114057892 */ /* 0x000fe4000f8ec0ff */
[----:B------:R-:W-:Y:S02]  /*07d0*/  IMAD.U32 R15, RZ, RZ, UR20 ;  /* 0x00000014ff0f7e24 */ /* 0x000fe4000f8e00ff */
[----:B------:R-:W-:Y:S01]  /*07e0*/  UISETP.NE.U32.AND UP1, UPT, UR5, 0x1, UPT ;  /* 0x000000010500788c */ /* 0x000fe2000bf25070 */
[----:B------:R-:W-:-:S04]  /*07f0*/  PLOP3.LUT P1, PT, PT, PT, UP0, 0x80, 0x8 ;  /* 0x000000000008781c */ /* 0x000fc80003f2f008 */
[----:B------:R-:W1:Y:S01]  /*0800*/  @UP0 LDCU.64 UR6, c[0x0][0x388] ;  /* 0x00007100ff0607ac */ /* 0x000e620008000a00 */
[----:B------:R-:W-:Y:S01]  /*0810*/  PLOP3.LUT P0, PT, PT, PT, UP1, 0x80, 0x8 ;  /* 0x000000000008781c */ /* 0x000fe20003f0f018 */
[----:B------:R-:W2:Y:S01]  /*0820*/  @UP0 LDCU.64 UR8, c[0x0][0x390] ;  /* 0x00007200ff0807ac */ /* 0x000ea20008000a00 */
[----:B------:R-:W3:Y:S06]  /*0830*/  @UP0 LDCU.64 UR10, c[0x0][0x388] ;  /* 0x00007100ff0a07ac */ /* 0x000eec0008000a00 */
[C---:B------:R-:W-:Y:S01]  /*0840*/  @P1 VIADD R3, R13.reuse, UR4 ;  /* 0x000000040d031c36 */ /* 0x040fe20008000000 */
[----:B------:R-:W-:Y:S01]  /*0850*/  @P1 IADD3 R6, P2, PT, R13, UR4, RZ ;  /* 0x000000040d061c10 */ /* 0x000fe2000ff5e0ff */
[----:B------:R-:W4:Y:S01]  /*0860*/  @!UP1 LDCU.64 UR12, c[0x0][0x388] ;  /* 0x00007100ff0c97ac */ /* 0x000f220008000a00 */
[----:B------:R-:W-:Y:S01]  /*0870*/  @UP0 UIADD3 UR4, UPT, UPT, UR4, 0x2, URZ ;  /* 0x0000000204040890 */ /* 0x000fe2000fffe0ff */
[----:B-1----:R-:W-:-:S02]  /*0880*/  MOV R10, UR6 ;  /* 0x00000006000a7c02 */ /* 0x002fc40008000f00 */
[----:B------:R-:W-:Y:S01]  /*0890*/  MOV R11, UR7 ;  /* 0x00000007000b7c02 */ /* 0x000fe20008000f00 */
[----:B------:R-:W1:Y:S01]  /*08a0*/  @!UP1 LDCU.64 UR6, c[0x0][0x390] ;  /* 0x00007200ff0697ac */ /* 0x000e620008000a00 */
[----:B--2---:R-:W-:Y:S02]  /*08b0*/  MOV R4, UR8 ;  /* 0x0000000800047c02 */ /* 0x004fe40008000f00 */
[----:B------:R-:W-:Y:S01]  /*08c0*/  MOV R5, UR9 ;  /* 0x0000000900057c02 */ /* 0x000fe20008000f00 */
[----:B------:R-:W-:-:S04]  /*08d0*/  @P1 IMAD.WIDE.U32 R10, R3, 0x4, R10 ;  /* 0x00000004030a1825 */ /* 0x000fc800078e000a */
[----:B------:R-:W-:Y:S01]  /*08e0*/  @P1 IMAD R3, R7, UR20, R0 ;  /* 0x0000001407031c24 */ /* 0x000fe2000f8e0200 */
[----:B------:R-:W-:Y:S01]  /*08f0*/  @P1 IADD3.X R7, PT, PT, RZ, RZ, RZ, P2, !PT ;  /* 0x000000ffff071210 */ /* 0x000fe200017fe4ff */
[----:B0-----:R-:W2:Y:S01]  /*0900*/  @P1 LDG.E R11, desc[UR18][R10.64] ;  /* 0x000000120a0b1981 */ /* 0x001ea2000c1e1900 */
[C---:B---3--:R-:W-:Y:S01]  /*0910*/  @P1 LEA R2, P2, R6.reuse, UR10, 0x2 ;  /* 0x0000000a06021c11 */ /* 0x048fe2000f8410ff */
[----:B------:R-:W-:Y:S01]  /*0920*/  @P1 IMAD.WIDE R4, R3, 0x4, R4 ;  /* 0x0000000403041825 */ /* 0x000fe200078e0204 */
[----:B------:R-:W-:Y:S02]  /*0930*/  MOV R19, UR4 ;  /* 0x0000000400137c02 */ /* 0x000fe40008000f00 */
[----:B------:R-:W-:Y:S02]  /*0940*/  @P1 LEA.HI.X R3, R6, UR11, R7, 0x2, P2 ;  /* 0x0000000b06031c11 */ /* 0x000fe400090f1407 */
[----:B----4-:R-:W-:Y:S01]  /*0950*/  MOV R6, UR12 ;  /* 0x0000000c00067c02 */ /* 0x010fe20008000f00 */
[----:B------:R-:W-:Y:S01]  /*0960*/  @P1 IMAD.WIDE R14, R15, 0x4, R4 ;  /* 0x000000040f0e1825 */ /* 0x000fe200078e0204 */
[----:B------:R-:W-:Y:S01]  /*0970*/  MOV R7, UR13 ;  /* 0x0000000d00077c02 */ /* 0x000fe20008000f00 */
[----:B------:R-:W2:Y:S01]  /*0980*/  @P1 LDG.E R4, desc[UR18][R4.64] ;  /* 0x0000001204041981 */ /* 0x000ea2000c1e1900 */
[----:B------:R-:W-:Y:S01]  /*0990*/  @!P0 IADD3 R17, PT, PT, R13, UR4, RZ ;  /* 0x000000040d118c10 */ /* 0x000fe2000fffe0ff */
[----:B------:R-:W-:Y:S01]  /*09a0*/  @!P0 IMAD R19, R19, UR20, R0 ;  /* 0x0000001413138c24 */ /* 0x000fe2000f8e0200 */
[----:B-1----:R-:W-:Y:S01]  /*09b0*/  MOV R8, UR6 ;  /* 0x0000000600087c02 */ /* 0x002fe20008000f00 */
[----:B------:R-:W3:Y:S01]  /*09c0*/  @P1 LDG.E R14, desc[UR18][R14.64] ;  /* 0x000000120e0e1981 */ /* 0x000ee2000c1e1900 */
[----:B------:R-:W-:Y:S01]  /*09d0*/  MOV R9, UR7 ;  /* 0x0000000700097c02 */ /* 0x000fe20008000f00 */
[----:B------:R-:W-:-:S02]  /*09e0*/  @!P0 IMAD.WIDE.U32 R6, R17, 0x4, R6 ;  /* 0x0000000411068825 */ /* 0x000fc400078e0006 */
[----:B------:R-:W3:Y:S02]  /*09f0*/  @P1 LDG.E R2, desc[UR18][R2.64+0x4] ;  /* 0x0000041202021981 */ /* 0x000ee4000c1e1900 */
[----:B------:R-:W-:Y:S02]  /*0a00*/  @!P0 IMAD.WIDE R8, R19, 0x4, R8 ;  /* 0x0000000413088825 */ /* 0x000fe400078e0208 */
[----:B------:R-:W4:Y:S04]  /*0a10*/  @!P0 LDG.E R7, desc[UR18][R6.64] ;  /* 0x0000001206078981 */ /* 0x000f28000c1e1900 */
[----:B------:R-:W4:Y:S01]  /*0a20*/  @!P0 LDG.E R8, desc[UR18][R8.64] ;  /* 0x0000001208088981 */ /* 0x000f22000c1e1900 */
[----:B--2---:R-:W-:-:S04]  /*0a30*/  @P1 FFMA R11, R11, R4, R12 ;  /* 0x000000040b0b1223 */ /* 0x004fc8000000000c */
[----:B---3--:R-:W-:-:S04]  /*0a40*/  @P1 FFMA R12, R2, R14, R11 ;  /* 0x0000000e020c1223 */ /* 0x008fc8000000000b */
[----:B----4-:R-:W-:-:S07]  /*0a50*/  @!P0 FFMA R12, R7, R8, R12 ;  /* 0x00000008070c8223 */ /* 0x010fce000000000c */
.L_x_5:
[----:B------:R-:W1:Y:S01]  /*0a60*/  LDC.64 R2, c[0x0][0x398] ;  /* 0x0000e600ff027b82 */ /* 0x000e620000000a00 */
[----:B------:R-:W-:-:S05]  /*0a70*/  IADD3 R13, PT, PT, R0, R13, RZ ;  /* 0x0000000d000d7210 */ /* 0x000fca0007ffe0ff */
[----:B-1----:R-:W-:-:S05]  /*0a80*/  IMAD.WIDE R2, R13, 0x4, R2 ;  /* 0x000000040d027825 */ /* 0x002fca00078e0202 */
[----:B0-----:R-:W-:Y:S01]  /*0a90*/  STG.E desc[UR18][R2.64], R12 ;  /* 0x0000000c02007986 */ /* 0x001fe2000c101912 */
[----:B------:R-:W-:Y:S05]  /*0aa0*/  EXIT ;  /* 0x000000000000794d */ /* 0x000fea0003800000 */
.L_x_7:
        /* <DEDUP_REMOVED lines=13> */
.L_x_14:


//--------------------- .text._Z9matmul_v1iPKfS0_Pf --------------------------
	.section	.text._Z9matmul_v1iPKfS0_Pf,"ax",@progbits
	.align	128
        .global         _Z9matmul_v1iPKfS0_Pf
        .type           _Z9matmul_v1iPKfS0_Pf,@function
        .size           _Z9matmul_v1iPKfS0_Pf,(.L_x_15 - _Z9matmul_v1iPKfS0_Pf)
        .other          _Z9matmul_v1iPKfS0_Pf,@"STO_CUDA_ENTRY STV_DEFAULT"
_Z9matmul_v1iPKfS0_Pf:
.text._Z9matmul_v1iPKfS0_Pf:
[----:B------:R-:W-:Y:S01]  /*0000*/  LDC R1, c[0x0][0x37c] ;  /* 0x0000df00ff017b82 */ /* 0x000fe20000000800 */
[----:B------:R-:W0:Y:S07]  /*0010*/  S2R R3, SR_TID.X ;  /* 0x0000000000037919 */ /* 0x000e2e0000002100 */
[----:B------:R-:W1:Y:S01]  /*0020*/  S2UR UR4, SR_CTAID.Y ;  /* 0x00000000000479c3 */ /* 0x000e620000002600 */
[----:B------:R-:W2:Y:S07]  /*0030*/  S2R R9, SR_TID.Y ;  /* 0x0000000000097919 */ /* 0x000eae0000002200 */
[----:B------:R-:W0:Y:S08]  /*0040*/  S2UR UR6, SR_CTAID.X ;  /* 0x00000000000679c3 */ /* 0x000e300000002500 */
[----:B------:R-:W0:Y:S01]  /*0050*/  LDC R4, c[0x0][0x360] ;  /* 0x0000d800ff047b82 */ /* 0x000e220000000800 */
[----:B------:R-:W1:Y:S07]  /*0060*/  LDCU UR5, c[0x0][0x364] ;  /* 0x00006c80ff0577ac */ /* 0x000e6e0008000800 */
[----:B------:R-:W3:Y:S01]  /*0070*/  LDC R0, c[0x0][0x380] ;  /* 0x0000e000ff007b82 */ /* 0x000ee20000000800 */
[----:B-1----:R-:W-:Y:S01]  /*0080*/  UIMAD UR4, UR4, UR5, URZ ;  /* 0x00000005040472a4 */ /* 0x002fe2000f8e02ff */
[----:B0-----:R-:W-:-:S05]  /*0090*/  IMAD R4, R4, UR6, R3 ;  /* 0x0000000604047c24 */ /* 0x001fca000f8e0203 */
[----:B--2---:R-:W-:-:S04]  /*00a0*/  IADD3 R3, PT, PT, R9, UR4, RZ ;  /* 0x0000000409037c10 */ /* 0x004fc8000fffe0ff */
[----:B------:R-:W-:-:S04]  /*00b0*/  VIMNMX R5, PT, PT, R4, R3, !PT ;  /* 0x0000000304057248 */ /* 0x000fc80007fe0100 */
[----:B---3--:R-:W-:-:S13]  /*00c0*/  ISETP.GE.AND P0, PT, R5, R0, PT ;  /* 0x000000000500720c */ /* 0x008fda0003f06270 */
[----:B------:R-:W-:Y:S05]  /*00d0*/  @P0 EXIT ;  /* 0x000000000000094d */ /* 0x000fea0003800000 */
[C---:B------:R-:W-:Y:S01]  /*00e0*/  ISETP.GE.U32.AND P1, PT, R0.reuse, 0x8, PT ;  /* 0x000000080000780c */ /* 0x040fe20003f26070 */
[----:B------:R-:W0:Y:S01]  /*00f0*/  LDCU.64 UR8, c[0x0][0x358] ;  /* 0x00006b00ff0877ac */ /* 0x000e220008000a00 */
[----:B------:R-:W-:Y:S01]  /*0100*/  LOP3.LUT R2, R0, 0x7, RZ, 0xc0, !PT ;  /* 0x0000000700027812 */ /* 0x000fe200078ec0ff */
[----:B------:R-:W-:Y:S02]  /*0110*/  HFMA2 R10, -RZ, RZ, 0, 0 ;  /* 0x00000000ff0a7431 */ /* 0x000fe400000001ff */
[----:B------:R-:W-:Y:S01]  /*0120*/  IMAD R4, R4, R0, RZ ;  /* 0x0000000004047224 */ /* 0x000fe200078e02ff */
[----:B------:R-:W-:Y:S02]  /*0130*/  MOV R7, RZ ;  /* 0x000000ff00077202 */ /* 0x000fe40000000f00 */
[----:B------:R-:W-:-:S05]  /*0140*/  ISETP.NE.AND P0, PT, R2, RZ, PT ;  /* 0x000000ff0200720c */ /* 0x000fca0003f05270 */
[----:B------:R-:W-:Y:S08]  /*0150*/  @!P1 BRA `(.L_x_8) ;  /* 0x0000000000fc9947 */ /* 0x000ff00003800000 */
[----:B------:R-:W1:Y:S01]  /*0160*/  LDCU.64 UR6, c[0x0][0x388] ;  /* 0x00007100ff0677ac */ /* 0x000e620008000a00 */
[C---:B------:R-:W-:Y:S01]  /*0170*/  LOP3.LUT R7, R0.reuse, 0x7ffffff8, RZ, 0xc0, !PT ;  /* 0x7ffffff800077812 */ /* 0x040fe200078ec0ff */
[C-C-:B------:R-:W-:Y:S01]  /*0180*/  IMAD R11, R0.reuse, 0x3, R3.reuse ;  /* 0x00000003000b7824 */ /* 0x140fe200078e0203 */
[CC--:B------:R-:W-:Y:S01]  /*0190*/  LEA R5, R0.reuse, R3.reuse, 0x1 ;  /* 0x0000000300057211 */ /* 0x0c0fe200078e08ff */
[C-C-:B------:R-:W-:Y:S01]  /*01a0*/  IMAD R15, R0.reuse, 0x5, R3.reuse ;  /* 0x00000005000f7824 */ /* 0x140fe200078e0203 */
[CC--:B------:R-:W-:Y:S01]  /*01b0*/  LEA R13, R0.reuse, R3.reuse, 0x2 ;  /* 0x00000003000d7211 */ /* 0x0c0fe200078e10ff */
[C-C-:B------:R-:W-:Y:S01]  /*01c0*/  IMAD R17, R0.reuse, 0x6, R3.reuse ;  /* 0x0000000600117824 */ /* 0x140fe200078e0203 */
[----:B------:R-:W-:Y:S01]  /*01d0*/  MOV R10, RZ ;  /* 0x000000ff000a7202 */ /* 0x000fe20000000f00 */
[----:B------:R-:W-:Y:S01]  /*01e0*/  IMAD R25, R0, 0x7, R3 ;  /* 0x0000000700197824 */ /* 0x000fe200078e0203 */
[----:B------:R-:W-:Y:S02]  /*01f0*/  MOV R8, R4 ;  /* 0x0000000400087202 */ /* 0x000fe40000000f00 */
[----:B------:R-:W-:-:S02]  /*0200*/  MOV R29, R3 ;  /* 0x00000003001d7202 */ /* 0x000fc40000000f00 */
[----:B------:R-:W-:Y:S02]  /*0210*/  IADD3 R6, PT, PT, -R7, RZ, RZ ;  /* 0x000000ff07067210 */ /* 0x000fe40007ffe1ff */
[----:B------:R-:W-:Y:S01]  /*0220*/  IADD3 R9, PT, PT, R0, UR4, R9 ;  /* 0x0000000400097c10 */ /* 0x000fe2000fffe009 */
[----:B-1----:R-:W-:-:S04]  /*0230*/  UIADD3 UR5, UP0, UPT, UR6, 0x10, URZ ;  /* 0x0000001006057890 */ /* 0x002fc8000ff1e0ff */
[----:B------:R-:W-:-:S12]  /*0240*/  UIADD3.X UR4, UPT, UPT, URZ, UR7, URZ, UP0, !UPT ;  /* 0x00000007ff047290 */ /* 0x000fd800087fe4ff */
.L_x_9:
[----:B------:R-:W1:Y:S01]  /*0250*/  LDC.64 R18, c[0x0][0x390] ;  /* 0x0000e400ff127b82 */ /* 0x000e620000000a00 */
[----:B------:R-:W-:Y:S02]  /*0260*/  MOV R20, UR5 ;  /* 0x0000000500147c02 */ /* 0x000fe40008000f00 */
[----:B------:R-:W-:-:S03]  /*0270*/  MOV R21, UR4 ;  /* 0x0000000400157c02 */ /* 0x000fc60008000f00 */
[----:B------:R-:W-:-:S05]  /*0280*/  IMAD.WIDE R20, R8, 0x4, R20 ;  /* 0x0000000408147825 */ /* 0x000fca00078e0214 */
[----:B0-----:R-:W2:Y:S04]  /*0290*/  LDG.E R12, desc[UR8][R20.64+-0x10] ;  /* 0xfffff008140c7981 */ /* 0x001ea8000c1e1900 */
[----:B------:R-:W3:Y:S04]  /*02a0*/  LDG.E R14, desc[UR8][R20.64+-0xc] ;  /* 0xfffff408140e7981 */ /* 0x000ee8000c1e1900 */
[----:B------:R-:W4:Y:S01]  /*02b0*/  LDG.E R28, desc[UR8][R20.64+-0x8] ;  /* 0xfffff808141c7981 */ /* 0x000f22000c1e1900 */
[----:B-1----:R-:W-:-:S03]  /*02c0*/  IMAD.WIDE.U32 R22, R29, 0x4, R18 ;  /* 0x000000041d167825 */ /* 0x002fc600078e0012 */
[----:B------:R-:W5:Y:S04]  /*02d0*/  LDG.E R16, desc[UR8][R20.64+-0x4] ;  /* 0xfffffc0814107981 */ /* 0x000f68000c1e1900 */
[----:B------:R-:W2:Y:S01]  /*02e0*/  LDG.E R23, desc[UR8][R22.64] ;  /* 0x0000000816177981 */ /* 0x000ea2000c1e1900 */
[----:B------:R-:W-:-:S04]  /*02f0*/  IMAD.WIDE.U32 R26, R9, 0x4, R18 ;  /* 0x00000004091a7825 */ /* 0x000fc800078e0012 */
[----:B--2---:R-:W-:Y:S01]  /*0300*/  FFMA R10, R12, R23, R10 ;  /* 0x000000170c0a7223 */ /* 0x004fe2000000000a */
[--C-:B------:R-:W-:Y:S01]  /*0310*/  IMAD.WIDE.U32 R22, R5, 0x4, R18.reuse ;  /* 0x0000000405167825 */ /* 0x100fe200078e0012 */
[----:B------:R0:W3:Y:S05]  /*0320*/  LDG.E R12, desc[UR8][R26.64] ;  /* 0x000000081a0c7981 */ /* 0x0000ea000c1e1900 */
[----:B------:R-:W4:Y:S01]  /*0330*/  LDG.E R23, desc[UR8][R22.64] ;  /* 0x0000000816177981 */ /* 0x000f22000c1e1900 */
[----:B0-----:R-:W-:-:S05]  /*0340*/  IMAD.WIDE.U32 R26, R11, 0x4, R18 ;  /* 0x000000040b1a7825 */ /* 0x001fca00078e0012 */
[----:B------:R0:W5:Y:S02]  /*0350*/  LDG.E R24, desc[UR8][R26.64] ;  /* 0x000000081a187981 */ /* 0x000164000c1e1900 */
[----:B0-----:R-:W-:-:S04]  /*0360*/  IMAD.WIDE.U32 R26, R13, 0x4, R18 ;  /* 0x000000040d1a7825 */ /* 0x001fc800078e0012 */
[----:B---3--:R-:W-:Y:S02]  /*0370*/  FFMA R10, R14, R12, R10 ;  /* 0x0000000c0e0a7223 */ /* 0x008fe4000000000a */
[----:B------:R-:W2:Y:S02]  /*0380*/  LDG.E R14, desc[UR8][R20.64+0x4] ;  /* 0x00000408140e7981 */ /* 0x000ea4000c1e1900 */
[----:B----4-:R-:W-:Y:S01]  /*0390*/  FFMA R10, R28, R23, R10 ;  /* 0x000000171c0a7223 */ /* 0x010fe2000000000a */
[----:B------:R-:W-:Y:S01]  /*03a0*/  IMAD.WIDE.U32 R22, R15, 0x4, R18 ;  /* 0x000000040f167825 */ /* 0x000fe200078e0012 */
[----:B------:R-:W3:Y:S04]  /*03b0*/  LDG.E R12, desc[UR8][R20.64+0x8] ;  /* 0x00000808140c7981 */ /* 0x000ee8000c1e1900 */
[----:B------:R-:W4:Y:S01]  /*03c0*/  LDG.E R28, desc[UR8][R20.64+0xc] ;  /* 0x00000c08141c7981 */ /* 0x000f22000c1e1900 */
[----:B-----5:R-:W-:-:S03]  /*03d0*/  FFMA R10, R16, R24, R10 ;  /* 0x00000018100a7223 */ /* 0x020fc6000000000a */
[----:B------:R-:W2:Y:S04]  /*03e0*/  LDG.E R23, desc[UR8][R22.64] ;  /* 0x0000000816177981 */ /* 0x000ea8000c1e1900 */
[----:B------:R0:W5:Y:S04]  /*03f0*/  LDG.E R24, desc[UR8][R26.64] ;  /* 0x000000081a187981 */ /* 0x000168000c1e1900 */
[----:B------:R-:W5:Y:S01]  /*0400*/  LDG.E R16, desc[UR8][R20.64] ;  /* 0x0000000814107981 */ /* 0x000f62000c1e1900 */
[----:B0-----:R-:W-:-:S04]  /*0410*/  IMAD.WIDE.U32 R26, R17, 0x4, R18 ;  /* 0x00000004111a7825 */ /* 0x001fc800078e0012 */
[----:B------:R-:W-:Y:S02]  /*0420*/  IMAD.WIDE.U32 R18, R25, 0x4, R18 ;  /* 0x0000000419127825 */ /* 0x000fe400078e0012 */
[----:B------:R-:W3:Y:S04]  /*0430*/  LDG.E R27, desc[UR8][R26.64] ;  /* 0x000000081a1b7981 */ /* 0x000ee8000c1e1900 */
[----:B------:R-:W4:Y:S01]  /*0440*/  LDG.E R19, desc[UR8][R18.64] ;  /* 0x0000000812137981 */ /* 0x000f22000c1e1900 */
[----:B------:R-:W-:-:S04]  /*0450*/  IADD3 R6, PT, PT, R6, 0x8, RZ ;  /* 0x0000000806067810 */ /* 0x000fc80007ffe0ff */
[----:B------:R-:W-:Y:S02]  /*0460*/  ISETP.NE.AND P1, PT, R6, RZ, PT ;  /* 0x000000ff0600720c */ /* 0x000fe40003f25270 */
[C---:B------:R-:W-:Y:S02]  /*0470*/  LEA R9, R0.reuse, R9, 0x3 ;  /* 0x0000000900097211 */ /* 0x040fe400078e18ff */
[C---:B------:R-:W-:Y:S02]  /*0480*/  LEA R5, R0.reuse, R5, 0x3 ;  /* 0x0000000500057211 */ /* 0x040fe400078e18ff */
[C---:B------:R-:W-:Y:S02]  /*0490*/  LEA R11, R0.reuse, R11, 0x3 ;  /* 0x0000000b000b7211 */ /* 0x040fe400078e18ff */
[C---:B------:R-:W-:Y:S02]  /*04a0*/  LEA R13, R0.reuse, R13, 0x3 ;  /* 0x0000000d000d7211 */ /* 0x040fe400078e18ff */
[----:B------:R-:W-:-:S02]  /*04b0*/  LEA R15, R0, R15, 0x3 ;  /* 0x0000000f000f7211 */ /* 0x000fc400078e18ff */
[C---:B------:R-:W-:Y:S02]  /*04c0*/  LEA R17, R0.reuse, R17, 0x3 ;  /* 0x0000001100117211 */ /* 0x040fe400078e18ff */
[C---:B------:R-:W-:Y:S02]  /*04d0*/  LEA R25, R0.reuse, R25, 0x3 ;  /* 0x0000001900197211 */ /* 0x040fe400078e18ff */
[----:B------:R-:W-:Y:S02]  /*04e0*/  LEA R29, R0, R29, 0x3 ;  /* 0x0000001d001d7211 */ /* 0x000fe400078e18ff */
[----:B------:R-:W-:Y:S01]  /*04f0*/  IADD3 R8, PT, PT, R8, 0x8, RZ ;  /* 0x0000000808087810 */ /* 0x000fe20007ffe0ff */
[----:B-----5:R-:W-:-:S04]  /*0500*/  FFMA R10, R16, R24, R10 ;  /* 0x00000018100a7223 */ /* 0x020fc8000000000a */
[----:B--2---:R-:W-:-:S04]  /*0510*/  FFMA R10, R14, R23, R10 ;  /* 0x000000170e0a7223 */ /* 0x004fc8000000000a */
[----:B---3--:R-:W-:-:S04]  /*0520*/  FFMA R10, R12, R27, R10 ;  /* 0x0000001b0c0a7223 */ /* 0x008fc8000000000a */
[----:B----4-:R-:W-:Y:S01]  /*0530*/  FFMA R10, R28, R19, R10 ;  /* 0x000000131c0a7223 */ /* 0x010fe2000000000a */
[----:B------:R-:W-:Y:S06]  /*0540*/  @P1 BRA `(.L_x_9) ;  /* 0xfffffffc00401947 */ /* 0x000fec000383ffff */
.L_x_8:
[----:B------:R-:W-:Y:S05]  /*0550*/  @!P0 BRA `(.L_x_10) ;  /* 0x0000000000e48947 */ /* 0x000fea0003800000 */
[----:B------:R-:W-:Y:S02]  /*0560*/  ISETP.GE.U32.AND P0, PT, R2, 0x4, PT ;  /* 0x000000040200780c */ /* 0x000fe40003f06070 */
[----:B------:R-:W-:-:S04]  /*0570*/  LOP3.LUT R6, R0, 0x3, RZ, 0xc0, !PT ;  /* 0x0000000300067812 */ /* 0x000fc800078ec0ff */
[----:B------:R-:W-:-:S07]  /*0580*/  ISETP.NE.AND P1, PT, R6, RZ, PT ;  /* 0x000000ff0600720c */ /* 0x000fce0003f25270 */
[----:B------:R-:W-:Y:S06]  /*0590*/  @!P0 BRA `(.L_x_11) ;  /* 0x0000000000648947 */ /* 0x000fec0003800000 */
[----:B------:R-:W1:Y:S01]  /*05a0*/  LDC.64 R8, c[0x0][0x390] ;  /* 0x0000e400ff087b82 */ /* 0x000e620000000a00 */
[----:B------:R-:W-:Y:S01]  /*05b0*/  IMAD R19, R7, R0, R3 ;  /* 0x0000000007137224 */ /* 0x000fe200078e0203 */
[----:B------:R-:W-:-:S04]  /*05c0*/  IADD3 R5, PT, PT, R4, R7, RZ ;  /* 0x0000000704057210 */ /* 0x000fc80007ffe0ff */
[-C--:B------:R-:W-:Y:S02]  /*05d0*/  IADD3 R17, PT, PT, R19, R0.reuse, RZ ;  /* 0x0000000013117210 */ /* 0x080fe40007ffe0ff */
[----:B------:R-:W2:Y:S02]  /*05e0*/  LDC.64 R12, c[0x0][0x388] ;  /* 0x0000e200ff0c7b82 */ /* 0x000ea40000000a00 */
[----:B------:R-:W-:Y:S01]  /*05f0*/  IADD3 R11, PT, PT, R17, R0, RZ ;  /* 0x00000000110b7210 */ /* 0x000fe20007ffe0ff */
[----:B-1----:R-:W-:-:S04]  /*0600*/  IMAD.WIDE.U32 R18, R19, 0x4, R8 ;  /* 0x0000000413127825 */ /* 0x002fc800078e0008 */
[----:B------:R-:W-:Y:S02]  /*0610*/  IMAD.WIDE.U32 R16, R17, 0x4, R8 ;  /* 0x0000000411107825 */ /* 0x000fe400078e0008 */
[----:B0-----:R-:W3:Y:S02]  /*0620*/  LDG.E R18, desc[UR8][R18.64] ;  /* 0x0000000812127981 */ /* 0x001ee4000c1e1900 */
[----:B--2---:R-:W-:Y:S02]  /*0630*/  IMAD.WIDE R12, R5, 0x4, R12 ;  /* 0x00000004050c7825 */ /* 0x004fe400078e020c */
[----:B------:R-:W2:Y:S02]  /*0640*/  LDG.E R16, desc[UR8][R16.64] ;  /* 0x0000000810107981 */ /* 0x000ea4000c1e1900 */
[C-C-:B------:R-:W-:Y:S01]  /*0650*/  IMAD.WIDE.U32 R14, R11.reuse, 0x4, R8.reuse ;  /* 0x000000040b0e7825 */ /* 0x140fe200078e0008 */
[----:B------:R-:W-:Y:S01]  /*0660*/  IADD3 R11, PT, PT, R11, R0, RZ ;  /* 0x000000000b0b7210 */ /* 0x000fe20007ffe0ff */
[----:B------:R-:W3:Y:S04]  /*0670*/  LDG.E R5, desc[UR8][R12.64] ;  /* 0x000000080c057981 */ /* 0x000ee8000c1e1900 */
[----:B------:R-:W2:Y:S01]  /*0680*/  LDG.E R2, desc[UR8][R12.64+0x4] ;  /* 0x000004080c027981 */ /* 0x000ea2000c1e1900 */
[----:B------:R-:W-:-:S03]  /*0690*/  IMAD.WIDE.U32 R8, R11, 0x4, R8 ;  /* 0x000000040b087825 */ /* 0x000fc600078e0008 */
[----:B------:R-:W4:Y:S04]  /*06a0*/  LDG.E R14, desc[UR8][R14.64] ;  /* 0x000000080e0e7981 */ /* 0x000f28000c1e1900 */
[----:B------:R-:W4:Y:S04]  /*06b0*/  LDG.E R11, desc[UR8][R12.64+0x8] ;  /* 0x000008080c0b7981 */ /* 0x000f28000c1e1900 */
[----:B------:R-:W5:Y:S04]  /*06c0*/  LDG.E R21, desc[UR8][R12.64+0xc] ;  /* 0x00000c080c157981 */ /* 0x000f68000c1e1900 */
[----:B------:R-:W5:Y:S01]  /*06d0*/  LDG.E R8, desc[UR8][R8.64] ;  /* 0x0000000808087981 */ /* 0x000f62000c1e1900 */
[----:B------:R-:W-:Y:S01]  /*06e0*/  IADD3 R7, PT, PT, R7, 0x4, RZ ;  /* 0x0000000407077810 */ /* 0x000fe20007ffe0ff */
[----:B---3--:R-:W-:-:S04]  /*06f0*/  FFMA R5, R5, R18, R10 ;  /* 0x0000001205057223 */ /* 0x008fc8000000000a */
[----:B--2---:R-:W-:-:S04]  /*0700*/  FFMA R2, R2, R16, R5 ;  /* 0x0000001002027223 */ /* 0x004fc80000000005 */
[----:B----4-:R-:W-:-:S04]  /*0710*/  FFMA R2, R11, R14, R2 ;  /* 0x0000000e0b027223 */ /* 0x010fc80000000002 */
[----:B-----5:R-:W-:-:S07]  /*0720*/  FFMA R10, R21, R8, R2 ;  /* 0x00000008150a7223 */ /* 0x020fce0000000002 */
.L_x_11:
[----:B------:R-:W-:Y:S05]  /*0730*/  @!P1 BRA `(.L_x_10) ;  /* 0x00000000006c9947 */ /* 0x000fea0003800000 */
[----:B------:R-:W-:Y:S02]  /*0740*/  ISETP.NE.AND P0, PT, R6, 0x1, PT ;  /* 0x000000010600780c */ /* 0x000fe40003f05270 */
[----:B------:R-:W-:-:S04]  /*0750*/  LOP3.LUT R2, R0, 0x1, RZ, 0xc0, !PT ;  /* 0x0000000100027812 */ /* 0x000fc800078ec0ff */
[----:B------:R-:W-:-:S07]  /*0760*/  ISETP.NE.U32.AND P1, PT, R2, 0x1, PT ;  /* 0x000000010200780c */ /* 0x000fce0003f25070 */
[----:B------:R-:W1:Y:S01]  /*0770*/  @P0 LDC.64 R18, c[0x0][0x390] ;  /* 0x0000e400ff120b82 */ /* 0x000e620000000a00 */
[CC--:B------:R-:W-:Y:S01]  /*0780*/  @P0 IMAD R17, R7.reuse, R0.reuse, R3 ;  /* 0x0000000007110224 */ /* 0x0c0fe200078e0203 */
[----:B------:R-:W-:Y:S02]  /*0790*/  @P0 IADD3 R5, PT, PT, R4, R7, RZ ;  /* 0x0000000704050210 */ /* 0x000fe40007ffe0ff */
[----:B------:R-:W-:Y:S02]  /*07a0*/  @P0 IADD3 R7, PT, PT, R7, 0x2, RZ ;  /* 0x0000000207070810 */ /* 0x000fe40007ffe0ff */
[C---:B------:R-:W-:Y:S02]  /*07b0*/  @P0 IADD3 R11, PT, PT, R17.reuse, R0, RZ ;  /* 0x00000000110b0210 */ /* 0x040fe40007ffe0ff */
[----:B------:R-:W2:Y:S08]  /*07c0*/  @P0 LDC.64 R8, c[0x0][0x388] ;  /* 0x0000e200ff080b82 */ /* 0x000eb00000000a00 */
[----:B------:R-:W3:Y:S08]  /*07d0*/  @!P1 LDC.64 R14, c[0x0][0x388] ;  /* 0x0000e200ff0e9b82 */ /* 0x000ef00000000a00 */
[----:B------:R-:W4:Y:S01]  /*07e0*/  @!P1 LDC.64 R12, c[0x0][0x390] ;  /* 0x0000e400ff0c9b82 */ /* 0x000f220000000a00 */
[----:B-1----:R-:W-:-:S04]  /*07f0*/  @P0 IMAD.WIDE.U32 R16, R17, 0x4, R18 ;  /* 0x0000000411100825 */ /* 0x002fc800078e0012 */
[----:B------:R-:W-:Y:S02]  /*0800*/  @P0 IMAD.WIDE.U32 R18, R11, 0x4, R18 ;  /* 0x000000040b120825 */ /* 0x000fe400078e0012 */
[----:B0-----:R-:W5:Y:S02]  /*0810*/  @P0 LDG.E R16, desc[UR8][R16.64] ;  /* 0x0000000810100981 */ /* 0x001f64000c1e1900 */
[----:B--2---:R-:W-:Y:S01]  /*0820*/  @P0 IMAD.WIDE R8, R5, 0x4, R8 ;  /* 0x0000000405080825 */ /* 0x004fe200078e0208 */
[----:B------:R-:W-:Y:S01]  /*0830*/  @!P1 IADD3 R5, PT, PT, R4, R7, RZ ;  /* 0x0000000704059210 */ /* 0x000fe20007ffe0ff */
[----:B------:R-:W2:Y:S02]  /*0840*/  @P0 LDG.E R18, desc[UR8][R18.64] ;  /* 0x0000000812120981 */ /* 0x000ea4000c1e1900 */
[----:B------:R-:W-:Y:S02]  /*0850*/  @!P1 IMAD R7, R7, R0, R3 ;  /* 0x0000000007079224 */ /* 0x000fe400078e0203 */
[----:B------:R-:W5:Y:S01]  /*0860*/  @P0 LDG.E R11, desc[UR8][R8.64] ;  /* 0x00000008080b0981 */ /* 0x000f62000c1e1900 */
[----:B---3--:R-:W-:-:S03]  /*0870*/  @!P1 IMAD.WIDE R14, R5, 0x4, R14 ;  /* 0x00000004050e9825 */ /* 0x008fc600078e020e */
[----:B------:R-:W2:Y:S04]  /*0880*/  @P0 LDG.E R0, desc[UR8][R8.64+0x4] ;  /* 0x0000040808000981 */ /* 0x000ea8000c1e1900 */
[----:B------:R-:W3:Y:S01]  /*0890*/  @!P1 LDG.E R15, desc[UR8][R14.64] ;  /* 0x000000080e0f9981 */ /* 0x000ee2000c1e1900 */
[----:B----4-:R-:W-:-:S06]  /*08a0*/  @!P1 IMAD.WIDE.U32 R12, R7, 0x4, R12 ;  /* 0x00000004070c9825 */ /* 0x010fcc00078e000c */
[----:B------:R-:W3:Y:S01]  /*08b0*/  @!P1 LDG.E R12, desc[UR8][R12.64] ;  /* 0x000000080c0c9981 */ /* 0x000ee2000c1e1900 */
[----:B-----5:R-:W-:-:S04]  /*08c0*/  @P0 FFMA R11, R11, R16, R10 ;  /* 0x000000100b0b0223 */ /* 0x020fc8000000000a */
[----:B--2---:R-:W-:-:S04]  /*08d0*/  @P0 FFMA R10, R0, R18, R11 ;  /* 0x00000012000a0223 */ /* 0x004fc8000000000b */
[----:B---3--:R-:W-:-:S07]  /*08e0*/  @!P1 FFMA R10, R15, R12, R10 ;  /* 0x0000000c0f0a9223 */ /* 0x008fce000000000a */
.L_x_10:
[----:B------:R-:W1:Y:S01]  /*08f0*/  LDC.64 R6, c[0x0][0x398] ;  /* 0x0000e600ff067b82 */ /* 0x000e620000000a00 */
[----:B------:R-:W-:-:S05]  /*0900*/  IADD3 R3, PT, PT, R3, R4, RZ ;  /* 0x0000000403037210 */ /* 0x000fca0007ffe0ff */
[----:B-1----:R-:W-:-:S05]  /*0910*/  IMAD.WIDE R2, R3, 0x4, R6 ;  /* 0x0000000403027825 */ /* 0x002fca00078e0206 */
[----:B0-----:R-:W-:Y:S01]  /*0920*/  STG.E desc[UR8][R2.64], R10 ;  /* 0x0000000a02007986 */ /* 0x001fe2000c101908 */
[----:B------:R-:W-:Y:S05]  /*0930*/  EXIT ;  /* 0x000000000000794d */ /* 0x000fea0003800000 */
.L_x_12:
        /* <DEDUP_REMOVED lines=12> */
.L_x_15:


//--------------------- .nv.shared._Z9matmul_v3iPKfS0_Pf --------------------------
	.section	.nv.shared._Z9matmul_v3iPKfS0_Pf,"aw",@nobits
	.sectionflags	@""
	.align	4
.nv.shared._Z9matmul_v3iPKfS0_Pf:
	.zero		33792


//--------------------- .nv.shared.reserved.0     --------------------------
	.section	.nv.shared.reserved.0,"aw",@nobits
	.weak		__nv_reservedSMEM_offset_0_alias
	.size		__nv_reservedSMEM_offset_0_alias, 0, 64
	.other		__nv_reservedSMEM_offset_0_alias,@"STO_CUDA_RESERVED_SHARED STV_DEFAULT"
__nv_reservedSMEM_offset_0_alias:
	.zero		0
	.zero		64


//--------------------- .nv.constant0._Z9matmul_v3iPKfS0_Pf --------------------------
	.section	.nv.constant0._Z9matmul_v3iPKfS0_Pf,"a",@progbits
	.sectionflags	@""
	.align	4
.nv.constant0._Z9matmul_v3iPKfS0_Pf:
	.zero		928


//--------------------- .nv.constant0._Z9matmul_v2iPKfS0_Pf --------------------------
	.section	.nv.constant0._Z9matmul_v2iPKfS0_Pf,"a",@progbits
	.sectionflags	@""
	.align	4
.nv.constant0._Z9matmul_v2iPKfS0_Pf:
	.zero		928


//--------------------- .nv.constant0._Z9matmul_v1iPKfS0_Pf --------------------------
	.section	.nv.constant0._Z9matmul_v1iPKfS0_Pf,"a",@progbits
	.sectionflags	@""
	.align	4
.nv.constant0._Z9matmul_v1iPKfS0_Pf:
	.zero		928


//--------------------- SYMBOLS --------------------------

	.type		.nv.reservedSmem.offset0,@object
	.size		.nv.reservedSmem.offset0,0x4
	.type		.nv.reservedSmem.cap,@object
	.size		.nv.reservedSmem.cap,0x4
